	.target	sm_100a

	.elftype	@"ET_EXEC"


//--------------------- .note.nv.tkinfo           --------------------------
	.section	.note.nv.tkinfo,"",@"SHT_NOTE"
	.sectionflags	@"SHF_NOTE_NV_TKINFO"
	.tkinfo
        /*0018*/ 	.word	0x00000002
        /*0030*/ 	.string	""
        /*0030*/ 	.string	"ptxas"
        /*0030*/ 	.string	"Cuda compilation tools, release 13.0, V13.0.88"
        /*0030*/ 	.string	"Build cuda_13.0.r13.0/compiler.36424714_0"
        /*0030*/ 	.string	"-arch sm_100a -m 64 "



//--------------------- .note.nv.cuinfo           --------------------------
	.section	.note.nv.cuinfo,"",@"SHT_NOTE"
	.sectionflags	@"SHF_NOTE_NV_CUINFO"
        /*0018*/ 	.short	0x0002
        /*001a*/ 	.short	0x0064
        /*001c*/ 	.short	0x0082
	.zero		2


//--------------------- .nv.info                  --------------------------
	.section	.nv.info,"",@"SHT_CUDA_INFO"
	.align	4


	//----- nvinfo : EIATTR_REGCOUNT
	.align		4
        /*0000*/ 	.byte	0x04, 0x2f
        /*0002*/ 	.short	(.L_19 - .L_18)
	.align		4
.L_18:
        /*0004*/ 	.word	index@(_ZN7cutlass13device_kernelINS_4gemm6kernel13GemmUniversalIN4cute5tupleIJiiiiEEENS1_10collective13CollectiveMmaINS1_35MainloopSm100TmaUmmaWarpSpecializedILi3ELi2ELi4ENS5_IJNS4_1CILi2EEENSA_ILi1EEESC_EEEEENS5_IJNSA_ILi128EEESF_NSA_ILi64EEEEEENS_6half_tENS5_IJSC_llEEESI_SJ_NS4_8TiledMMAINS4_8MMA_AtomIJNS4_26SM100_MMA_F16BF16_2x1SM_SSISI_SI_fLi128ELi128ELNS4_4UMMA5MajorE1ELSO_1ELNSN_7ScaleInE0ELSP_0EEEEEENS4_6LayoutINS5_IJSC_SC_SC_EEENS5_IJNSA_ILi0EEESU_SU_EEEEENS5_IJNS4_10UnderscoreESX_SX_EEEEENS4_18SM100_TMA_2SM_LOADENS4_14ComposedLayoutINS4_7SwizzleILi3ELi4ELi3EEENS4_18smem_ptr_flag_bitsILi16EEENSS_INS5_IJSG_NSA_ILi8EEEEEENS5_IJSC_SG_EEEEEEEvNS4_8identityES10_S1A_vS1B_EENS_8epilogue10collective18CollectiveEpilogueINS1D_23Sm100TmaWarpSpecializedILi4ELi2ELi16ELb1ELb0EEEJNS5_IJSG_SF_SG_EEENS5_IJNSS_ISG_SC_EENSS_INS5_IJNSA_ILi16EEESB_EEES18_EEEEESI_NS5_IJlSC_lEEESI_S1O_NS1D_6fusion15FusionCallbacksIS1H_NS1P_17LinearCombinationISI_fSI_fLNS_15FloatRoundStyleE2EEES1I_S1N_JEEENS4_5SM1004TMEM4LOAD26SM100_TMEM_LOAD_32dp32b16xENS4_13SM90_TMA_LOADENS11_INS12_ILi1ELi4ELi3EEES15_NSS_INS5_IJS16_S1K_EEENS5_IJS1K_SC_EEEEEEENS4_39AutoVectorizingCopyWithAssumedAlignmentILi128EEENS4_14SM90_TMA_STOREES24_S26_S26_EEEvvEEEEvNT_6ParamsE)
        /*0008*/ 	.word	0x0000005b


	//----- nvinfo : EIATTR_FRAME_SIZE
	.align		4
.L_19:
        /*000c*/ 	.byte	0x04, 0x11
        /*000e*/ 	.short	(.L_21 - .L_20)
	.align		4
.L_20:
        /*0010*/ 	.word	index@($__internal_2_$__cuda_sm10x_tcgen05_guardrail_trap_unallocated_columns_being_dealloced)
        /*0014*/ 	.word	0x00000000


	//----- nvinfo : EIATTR_FRAME_SIZE
	.align		4
.L_21:
        /*0018*/ 	.byte	0x04, 0x11
        /*001a*/ 	.short	(.L_23 - .L_22)
	.align		4
.L_22:
        /*001c*/ 	.word	index@($__internal_1_$__cuda_sm10x_tcgen05_guardrail_trap_phase_invalid_during_alloc)
        /*0020*/ 	.word	0x00000000


	//----- nvinfo : EIATTR_FRAME_SIZE
	.align		4
.L_23:
        /*0024*/ 	.byte	0x04, 0x11
        /*0026*/ 	.short	(.L_25 - .L_24)
	.align		4
.L_24:
        /*0028*/ 	.word	index@($__internal_0_$__cuda_sm10x_tcgen05_guardrail_trap_col_being_dealloced_not_returned_by_alloc)
        /*002c*/ 	.word	0x00000000


	//----- nvinfo : EIATTR_FRAME_SIZE
	.align		4
.L_25:
        /*0030*/ 	.byte	0x04, 0x11
        /*0032*/ 	.short	(.L_27 - .L_26)
	.align		4
.L_26:
        /*0034*/ 	.word	index@(_ZN7cutlass13device_kernelINS_4gemm6kernel13GemmUniversalIN4cute5tupleIJiiiiEEENS1_10collective13CollectiveMmaINS1_35MainloopSm100TmaUmmaWarpSpecializedILi3ELi2ELi4ENS5_IJNS4_1CILi2EEENSA_ILi1EEESC_EEEEENS5_IJNSA_ILi128EEESF_NSA_ILi64EEEEEENS_6half_tENS5_IJSC_llEEESI_SJ_NS4_8TiledMMAINS4_8MMA_AtomIJNS4_26SM100_MMA_F16BF16_2x1SM_SSISI_SI_fLi128ELi128ELNS4_4UMMA5MajorE1ELSO_1ELNSN_7ScaleInE0ELSP_0EEEEEENS4_6LayoutINS5_IJSC_SC_SC_EEENS5_IJNSA_ILi0EEESU_SU_EEEEENS5_IJNS4_10UnderscoreESX_SX_EEEEENS4_18SM100_TMA_2SM_LOADENS4_14ComposedLayoutINS4_7SwizzleILi3ELi4ELi3EEENS4_18smem_ptr_flag_bitsILi16EEENSS_INS5_IJSG_NSA_ILi8EEEEEENS5_IJSC_SG_EEEEEEEvNS4_8identityES10_S1A_vS1B_EENS_8epilogue10collective18CollectiveEpilogueINS1D_23Sm100TmaWarpSpecializedILi4ELi2ELi16ELb1ELb0EEEJNS5_IJSG_SF_SG_EEENS5_IJNSS_ISG_SC_EENSS_INS5_IJNSA_ILi16EEESB_EEES18_EEEEESI_NS5_IJlSC_lEEESI_S1O_NS1D_6fusion15FusionCallbacksIS1H_NS1P_17LinearCombinationISI_fSI_fLNS_15FloatRoundStyleE2EEES1I_S1N_JEEENS4_5SM1004TMEM4LOAD26SM100_TMEM_LOAD_32dp32b16xENS4_13SM90_TMA_LOADENS11_INS12_ILi1ELi4ELi3EEES15_NSS_INS5_IJS16_S1K_EEENS5_IJS1K_SC_EEEEEEENS4_39AutoVectorizingCopyWithAssumedAlignmentILi128EEENS4_14SM90_TMA_STOREES24_S26_S26_EEEvvEEEEvNT_6ParamsE)
        /*0038*/ 	.word	0x00000000


	//----- nvinfo : EIATTR_MIN_STACK_SIZE
	.align		4
.L_27:
        /*003c*/ 	.byte	0x04, 0x12
        /*003e*/ 	.short	(.L_29 - .L_28)
	.align		4
.L_28:
        /*0040*/ 	.word	index@(_ZN7cutlass13device_kernelINS_4gemm6kernel13GemmUniversalIN4cute5tupleIJiiiiEEENS1_10collective13CollectiveMmaINS1_35MainloopSm100TmaUmmaWarpSpecializedILi3ELi2ELi4ENS5_IJNS4_1CILi2EEENSA_ILi1EEESC_EEEEENS5_IJNSA_ILi128EEESF_NSA_ILi64EEEEEENS_6half_tENS5_IJSC_llEEESI_SJ_NS4_8TiledMMAINS4_8MMA_AtomIJNS4_26SM100_MMA_F16BF16_2x1SM_SSISI_SI_fLi128ELi128ELNS4_4UMMA5MajorE1ELSO_1ELNSN_7ScaleInE0ELSP_0EEEEEENS4_6LayoutINS5_IJSC_SC_SC_EEENS5_IJNSA_ILi0EEESU_SU_EEEEENS5_IJNS4_10UnderscoreESX_SX_EEEEENS4_18SM100_TMA_2SM_LOADENS4_14ComposedLayoutINS4_7SwizzleILi3ELi4ELi3EEENS4_18smem_ptr_flag_bitsILi16EEENSS_INS5_IJSG_NSA_ILi8EEEEEENS5_IJSC_SG_EEEEEEEvNS4_8identityES10_S1A_vS1B_EENS_8epilogue10collective18CollectiveEpilogueINS1D_23Sm100TmaWarpSpecializedILi4ELi2ELi16ELb1ELb0EEEJNS5_IJSG_SF_SG_EEENS5_IJNSS_ISG_SC_EENSS_INS5_IJNSA_ILi16EEESB_EEES18_EEEEESI_NS5_IJlSC_lEEESI_S1O_NS1D_6fusion15FusionCallbacksIS1H_NS1P_17LinearCombinationISI_fSI_fLNS_15FloatRoundStyleE2EEES1I_S1N_JEEENS4_5SM1004TMEM4LOAD26SM100_TMEM_LOAD_32dp32b16xENS4_13SM90_TMA_LOADENS11_INS12_ILi1ELi4ELi3EEES15_NSS_INS5_IJS16_S1K_EEENS5_IJS1K_SC_EEEEEEENS4_39AutoVectorizingCopyWithAssumedAlignmentILi128EEENS4_14SM90_TMA_STOREES24_S26_S26_EEEvvEEEEvNT_6ParamsE)
        /*0044*/ 	.word	0x00000000
.L_29:


//--------------------- .nv.compat                --------------------------
	.section	.nv.compat,"",@"SHT_CUDA_COMPAT_INFO"
	.align	4
        /*0000*/ 	.byte	0x02, 0x09, 0x01, 0x00, 0x02, 0x02, 0x02, 0x00, 0x02, 0x05, 0x05, 0x00, 0x03, 0x07, 0x01, 0x01
        /*0010*/ 	.byte	0x02, 0x03, 0x01, 0x00, 0x02, 0x06, 0x01, 0x00, 0x04, 0x0b, 0x08, 0x00, 0x09, 0x00, 0x00, 0x00
        /*0020*/ 	.byte	0x00, 0x00, 0x00, 0x00


//--------------------- .nv.info._ZN7cutlass13device_kernelINS_4gemm6kernel13GemmUniversalIN4cute5tupleIJiiiiEEENS1_10collective13CollectiveMmaINS1_35MainloopSm100TmaUmmaWarpSpecializedILi3ELi2ELi4ENS5_IJNS4_1CILi2EEENSA_ILi1EEESC_EEEEENS5_IJNSA_ILi128EEESF_NSA_ILi64EEEEEENS_6half_tENS5_IJSC_llEEESI_SJ_NS4_8TiledMMAINS4_8MMA_AtomIJNS4_26SM100_MMA_F16BF16_2x1SM_SSISI_SI_fLi128ELi128ELNS4_4UMMA5MajorE1ELSO_1ELNSN_7ScaleInE0ELSP_0EEEEEENS4_6LayoutINS5_IJSC_SC_SC_EEENS5_IJNSA_ILi0EEESU_SU_EEEEENS5_IJNS4_10UnderscoreESX_SX_EEEEENS4_18SM100_TMA_2SM_LOADENS4_14ComposedLayoutINS4_7SwizzleILi3ELi4ELi3EEENS4_18smem_ptr_flag_bitsILi16EEENSS_INS5_IJSG_NSA_ILi8EEEEEENS5_IJSC_SG_EEEEEEEvNS4_8identityES10_S1A_vS1B_EENS_8epilogue10collective18CollectiveEpilogueINS1D_23Sm100TmaWarpSpecializedILi4ELi2ELi16ELb1ELb0EEEJNS5_IJSG_SF_SG_EEENS5_IJNSS_ISG_SC_EENSS_INS5_IJNSA_ILi16EEESB_EEES18_EEEEESI_NS5_IJlSC_lEEESI_S1O_NS1D_6fusion15FusionCallbacksIS1H_NS1P_17LinearCombinationISI_fSI_fLNS_15FloatRoundStyleE2EEES1I_S1N_JEEENS4_5SM1004TMEM4LOAD26SM100_TMEM_LOAD_32dp32b16xENS4_13SM90_TMA_LOADENS11_INS12_ILi1ELi4ELi3EEES15_NSS_INS5_IJS16_S1K_EEENS5_IJS1K_SC_EEEEEEENS4_39AutoVectorizingCopyWithAssumedAlignmentILi128EEENS4_14SM90_TMA_STOREES24_S26_S26_EEEvvEEEEvNT_6ParamsE --------------------------
	.section	.nv.info._ZN7cutlass13device_kernelINS_4gemm6kernel13GemmUniversalIN4cute5tupleIJiiiiEEENS1_10collective13CollectiveMmaINS1_35MainloopSm100TmaUmmaWarpSpecializedILi3ELi2ELi4ENS5_IJNS4_1CILi2EEENSA_ILi1EEESC_EEEEENS5_IJNSA_ILi128EEESF_NSA_ILi64EEEEEENS_6half_tENS5_IJSC_llEEESI_SJ_NS4_8TiledMMAINS4_8MMA_AtomIJNS4_26SM100_MMA_F16BF16_2x1SM_SSISI_SI_fLi128ELi128ELNS4_4UMMA5MajorE1ELSO_1ELNSN_7ScaleInE0ELSP_0EEEEEENS4_6LayoutINS5_IJSC_SC_SC_EEENS5_IJNSA_ILi0EEESU_SU_EEEEENS5_IJNS4_10UnderscoreESX_SX_EEEEENS4_18SM100_TMA_2SM_LOADENS4_14ComposedLayoutINS4_7SwizzleILi3ELi4ELi3EEENS4_18smem_ptr_flag_bitsILi16EEENSS_INS5_IJSG_NSA_ILi8EEEEEENS5_IJSC_SG_EEEEEEEvNS4_8identityES10_S1A_vS1B_EENS_8epilogue10collective18CollectiveEpilogueINS1D_23Sm100TmaWarpSpecializedILi4ELi2ELi16ELb1ELb0EEEJNS5_IJSG_SF_SG_EEENS5_IJNSS_ISG_SC_EENSS_INS5_IJNSA_ILi16EEESB_EEES18_EEEEESI_NS5_IJlSC_lEEESI_S1O_NS1D_6fusion15FusionCallbacksIS1H_NS1P_17LinearCombinationISI_fSI_fLNS_15FloatRoundStyleE2EEES1I_S1N_JEEENS4_5SM1004TMEM4LOAD26SM100_TMEM_LOAD_32dp32b16xENS4_13SM90_TMA_LOADENS11_INS12_ILi1ELi4ELi3EEES15_NSS_INS5_IJS16_S1K_EEENS5_IJS1K_SC_EEEEEEENS4_39AutoVectorizingCopyWithAssumedAlignmentILi128EEENS4_14SM90_TMA_STOREES24_S26_S26_EEEvvEEEEvNT_6ParamsE,"",@"SHT_CUDA_INFO"
	.sectionflags	@""
	.align	4


	//----- nvinfo : EIATTR_CUDA_API_VERSION
	.align		4
        /*0000*/ 	.byte	0x04, 0x37
        /*0002*/ 	.short	(.L_31 - .L_30)
.L_30:
        /*0004*/ 	.word	0x00000082


	//----- nvinfo : EIATTR_KPARAM_INFO
	.align		4
.L_31:
        /*0008*/ 	.byte	0x04, 0x17
        /*000a*/ 	.short	(.L_33 - .L_32)
.L_32:
        /*000c*/ 	.word	0x00000000
        /*0010*/ 	.short	0x0000
        /*0012*/ 	.short	0x0000
        /*0014*/ 	.byte	0x00, 0xf0, 0x01, 0x20


	//----- nvinfo : EIATTR_AT_ENTRY_FRAGMENTS
	.align		4
.L_33:
        /*0018*/ 	.byte	0x04, 0x4f
        /*001a*/ 	.short	(.L_35 - .L_34)


	//   ....[0]....
.L_34:
        /*001c*/ 	.word	0x00000007


	//----- nvinfo : EIATTR_RESERVED_SMEM_USED
	.align		4
.L_35:
        /*0020*/ 	.byte	0x01, 0x41
	.zero		2


	//----- nvinfo : EIATTR_SPARSE_MMA_MASK
	.align		4
        /*0024*/ 	.byte	0x03, 0x50
        /*0026*/ 	.short	0x0000


	//----- nvinfo : EIATTR_TCGEN05_2CTA_USED
	.align		4
        /*0028*/ 	.byte	0x01, 0x52
	.zero		2


	//----- nvinfo : EIATTR_MAXREG_COUNT
	.align		4
        /*002c*/ 	.byte	0x03, 0x1b
        /*002e*/ 	.short	0x00ff


	//----- nvinfo : EIATTR_NUM_BARRIERS
	.align		4
        /*0030*/ 	.byte	0x02, 0x4c
        /*0032*/ 	.byte	0x07
	.zero		1


	//----- nvinfo : EIATTR_EXTERNS
	.align		4
        /*0034*/ 	.byte	0x04, 0x0f
        /*0036*/ 	.short	(.L_37 - .L_36)


	//   ....[0]....
	.align		4
.L_36:
        /*0038*/ 	.word	index@(__assertfail)


	//----- nvinfo : EIATTR_MERCURY_ISA_VERSION
	.align		4
.L_37:
        /*003c*/ 	.byte	0x03, 0x5f
        /*003e*/ 	.short	0x0101


	//----- nvinfo : EIATTR_INT_WARP_WIDE_INSTR_OFFSETS
	.align		4
        /*0040*/ 	.byte	0x04, 0x31
        /*0042*/ 	.short	(.L_39 - .L_38)


	//   ....[0]....
.L_38:
        /*0044*/ 	.word	0x00000cf0


	//   ....[1]....
        /*0048*/ 	.word	0x00000d90


	//   ....[2]....
        /*004c*/ 	.word	0x000020c0


	//   ....[3]....
        /*0050*/ 	.word	0x00003ef0


	//   ....[4]....
        /*0054*/ 	.word	0x00003f10


	//   ....[5]....
        /*0058*/ 	.word	0x00003f40


	//   ....[6]....
        /*005c*/ 	.word	0x00004880


	//   ....[7]....
        /*0060*/ 	.word	0x000048a0


	//   ....[8]....
        /*0064*/ 	.word	0x00004990


	//   ....[9]....
        /*0068*/ 	.word	0x00004a50


	//   ....[10]....
        /*006c*/ 	.word	0x00004a70


	//   ....[11]....
        /*0070*/ 	.word	0x00004b60


	//   ....[12]....
        /*0074*/ 	.word	0x00004c30


	//   ....[13]....
        /*0078*/ 	.word	0x00004c50


	//   ....[14]....
        /*007c*/ 	.word	0x00004d80


	//   ....[15]....
        /*0080*/ 	.word	0x00004f00


	//   ....[16]....
        /*0084*/ 	.word	0x00004f10


	//   ....[17]....
        /*0088*/ 	.word	0x000050a0


	//----- nvinfo : EIATTR_COOP_GROUP_MASK_REGIDS
	.align		4
.L_39:
        /*008c*/ 	.byte	0x04, 0x29
        /*008e*/ 	.short	(.L_41 - .L_40)


	//   ....[0]....
.L_40:
        /*0090*/ 	.word	0xffffffff


	//   ....[1]....
        /*0094*/ 	.word	0xffffffff


	//   ....[2]....
        /*0098*/ 	.word	0xffffffff


	//   ....[3]....
        /*009c*/ 	.word	0xffffffff


	//   ....[4]....
        /*00a0*/ 	.word	0xffffffff


	//   ....[5]....
        /*00a4*/ 	.word	0xffffffff


	//   ....[6]....
        /*00a8*/ 	.word	0xffffffff


	//   ....[7]....
        /*00ac*/ 	.word	0xffffffff


	//   ....[8]....
        /*00b0*/ 	.word	0xffffffff


	//   ....[9]....
        /*00b4*/ 	.word	0xffffffff


	//   ....[10]....
        /*00b8*/ 	.word	0xffffffff


	//   ....[11]....
        /*00bc*/ 	.word	0xffffffff


	//   ....[12]....
        /*00c0*/ 	.word	0xffffffff


	//   ....[13]....
        /*00c4*/ 	.word	0xffffffff


	//----- nvinfo : EIATTR_COOP_GROUP_INSTR_OFFSETS
	.align		4
.L_41:
        /*00c8*/ 	.byte	0x04, 0x28
        /*00ca*/ 	.short	(.L_43 - .L_42)


	//   ....[0]....
.L_42:
        /*00cc*/ 	.word	0x000000c0


	//   ....[1]....
        /*00d0*/ 	.word	0x00000500


	//   ....[2]....
        /*00d4*/ 	.word	0x00000660


	//   ....[3]....
        /*00d8*/ 	.word	0x000007f0


	//   ....[4]....
        /*00dc*/ 	.word	0x000008e0


	//   ....[5]....
        /*00e0*/ 	.word	0x00000a40


	//   ....[6]....
        /*00e4*/ 	.word	0x00000bd0


	//   ....[7]....
        /*00e8*/ 	.word	0x00000e10


	//   ....[8]....
        /*00ec*/ 	.word	0x00001fa0


	//   ....[9]....
        /*00f0*/ 	.word	0x00002cf0


	//   ....[10]....
        /*00f4*/ 	.word	0x000031c0


	//   ....[11]....
        /*00f8*/ 	.word	0x000031f0


	//   ....[12]....
        /*00fc*/ 	.word	0x00003df0


	//   ....[13]....
        /*0100*/ 	.word	0x00004000


	//----- nvinfo : EIATTR_VRC_CTA_INIT_COUNT
	.align		4
.L_43:
        /*0104*/ 	.byte	0x02, 0x4a
        /*0106*/ 	.byte	0x80
	.zero		1


	//----- nvinfo : EIATTR_SYSCALL_OFFSETS
	.align		4
        /*0108*/ 	.byte	0x04, 0x46
        /*010a*/ 	.short	(.L_45 - .L_44)


	//   ....[0]....
.L_44:
        /*010c*/ 	.word	0x00005b60


	//   ....[1]....
        /*0110*/ 	.word	0x00005c50


	//   ....[2]....
        /*0114*/ 	.word	0x00006390


	//   ....[3]....
        /*0118*/ 	.word	0x00006cb0


	//   ....[4]....
        /*011c*/ 	.word	0x00007570


	//   ....[5]....
        /*0120*/ 	.word	0x00007e30


	//----- nvinfo : EIATTR_MBARRIER_INSTR_OFFSETS
	.align		4
.L_45:
        /*0124*/ 	.byte	0x04, 0x39
        /*0126*/ 	.short	(.L_47 - .L_46)


	//   ....[0]....
.L_46:
        /*0128*/ 	.word	0x000005f0
        /*012c*/ 	.word	0x000000ff
        /*0130*/ 	.word	0x00000000
        /*0134*/ 	.short	0x0100
        /*0136*/ 	.byte	0x08
	.zero		1


	//   ....[1]....
        /*0138*/ 	.word	0x00000600
        /*013c*/ 	.word	0x000000ff
        /*0140*/ 	.word	0x00000018
        /*0144*/ 	.short	0x0100
        /*0146*/ 	.byte	0x08
	.zero		1


	//   ....[2]....
        /*0148*/ 	.word	0x00000610
        /*014c*/ 	.word	0x000000ff
        /*0150*/ 	.word	0x00000008
        /*0154*/ 	.short	0x0100
        /*0156*/ 	.byte	0x08
	.zero		1


	//   ....[3]....
        /*0158*/ 	.word	0x00000620
        /*015c*/ 	.word	0x000000ff
        /*0160*/ 	.word	0x00000020
        /*0164*/ 	.short	0x0100
        /*0166*/ 	.byte	0x08
	.zero		1


	//   ....[4]....
        /*0168*/ 	.word	0x00000630
        /*016c*/ 	.word	0x000000ff
        /*0170*/ 	.word	0x00000010
        /*0174*/ 	.short	0x0100
        /*0176*/ 	.byte	0x08
	.zero		1


	//   ....[5]....
        /*0178*/ 	.word	0x00000640
        /*017c*/ 	.word	0x000000ff
        /*0180*/ 	.word	0x00000028
        /*0184*/ 	.short	0x0100
        /*0186*/ 	.byte	0x08
	.zero		1


	//   ....[6]....
        /*0188*/ 	.word	0x00000760
        /*018c*/ 	.word	0x000000ff
        /*0190*/ 	.word	0x00000030
        /*0194*/ 	.short	0x0100
        /*0196*/ 	.byte	0x09
	.zero		1


	//   ....[7]....
        /*0198*/ 	.word	0x00000770
        /*019c*/ 	.word	0x000000ff
        /*01a0*/ 	.word	0x00000050
        /*01a4*/ 	.short	0x0100
        /*01a6*/ 	.byte	0x09
	.zero		1


	//   ....[8]....
        /*01a8*/ 	.word	0x00000780
        /*01ac*/ 	.word	0x000000ff
        /*01b0*/ 	.word	0x00000038
        /*01b4*/ 	.short	0x0100
        /*01b6*/ 	.byte	0x09
	.zero		1


	//   ....[9]....
        /*01b8*/ 	.word	0x00000790
        /*01bc*/ 	.word	0x000000ff
        /*01c0*/ 	.word	0x00000058
        /*01c4*/ 	.short	0x0100
        /*01c6*/ 	.byte	0x09
	.zero		1


	//   ....[10]....
        /*01c8*/ 	.word	0x000007a0
        /*01cc*/ 	.word	0x000000ff
        /*01d0*/ 	.word	0x00000040
        /*01d4*/ 	.short	0x0100
        /*01d6*/ 	.byte	0x09
	.zero		1


	//   ....[11]....
        /*01d8*/ 	.word	0x000007b0
        /*01dc*/ 	.word	0x000000ff
        /*01e0*/ 	.word	0x00000060
        /*01e4*/ 	.short	0x0100
        /*01e6*/ 	.byte	0x09
	.zero		1


	//   ....[12]....
        /*01e8*/ 	.word	0x000007c0
        /*01ec*/ 	.word	0x000000ff
        /*01f0*/ 	.word	0x00000048
        /*01f4*/ 	.short	0x0100
        /*01f6*/ 	.byte	0x09
	.zero		1


	//   ....[13]....
        /*01f8*/ 	.word	0x000007d0
        /*01fc*/ 	.word	0x000000ff
        /*0200*/ 	.word	0x00000068
        /*0204*/ 	.short	0x0100
        /*0206*/ 	.byte	0x09
	.zero		1


	//   ....[14]....
        /*0208*/ 	.word	0x000008b0
        /*020c*/ 	.word	0x000000ff
        /*0210*/ 	.word	0x00000070
        /*0214*/ 	.short	0x0100
        /*0216*/ 	.byte	0x08
	.zero		1


	//   ....[15]....
        /*0218*/ 	.word	0x000008c0
        /*021c*/ 	.word	0x000000ff
        /*0220*/ 	.word	0x00000078
        /*0224*/ 	.short	0x0100
        /*0226*/ 	.byte	0x08
	.zero		1


	//   ....[16]....
        /*0228*/ 	.word	0x000009f0
        /*022c*/ 	.word	0x000000ff
        /*0230*/ 	.word	0x00000080
        /*0234*/ 	.short	0x0100
        /*0236*/ 	.byte	0x08
	.zero		1


	//   ....[17]....
        /*0238*/ 	.word	0x00000a00
        /*023c*/ 	.word	0x000000ff
        /*0240*/ 	.word	0x00000090
        /*0244*/ 	.short	0x0100
        /*0246*/ 	.byte	0x08
	.zero		1


	//   ....[18]....
        /*0248*/ 	.word	0x00000a10
        /*024c*/ 	.word	0x000000ff
        /*0250*/ 	.word	0x00000088
        /*0254*/ 	.short	0x0100
        /*0256*/ 	.byte	0x08
	.zero		1


	//   ....[19]....
        /*0258*/ 	.word	0x00000a20
        /*025c*/ 	.word	0x000000ff
        /*0260*/ 	.word	0x00000098
        /*0264*/ 	.short	0x0100
        /*0266*/ 	.byte	0x08
	.zero		1


	//   ....[20]....
        /*0268*/ 	.word	0x00000b40
        /*026c*/ 	.word	0x000000ff
        /*0270*/ 	.word	0x000000a0
        /*0274*/ 	.short	0x0100
        /*0276*/ 	.byte	0x09
	.zero		1


	//   ....[21]....
        /*0278*/ 	.word	0x00000b50
        /*027c*/ 	.word	0x000000ff
        /*0280*/ 	.word	0x000000c0
        /*0284*/ 	.short	0x0100
        /*0286*/ 	.byte	0x09
	.zero		1


	//   ....[22]....
        /*0288*/ 	.word	0x00000b60
        /*028c*/ 	.word	0x000000ff
        /*0290*/ 	.word	0x000000a8
        /*0294*/ 	.short	0x0100
        /*0296*/ 	.byte	0x09
	.zero		1


	//   ....[23]....
        /*0298*/ 	.word	0x00000b70
        /*029c*/ 	.word	0x000000ff
        /*02a0*/ 	.word	0x000000c8
        /*02a4*/ 	.short	0x0100
        /*02a6*/ 	.byte	0x09
	.zero		1


	//   ....[24]....
        /*02a8*/ 	.word	0x00000b80
        /*02ac*/ 	.word	0x000000ff
        /*02b0*/ 	.word	0x000000b0
        /*02b4*/ 	.short	0x0100
        /*02b6*/ 	.byte	0x09
	.zero		1


	//   ....[25]....
        /*02b8*/ 	.word	0x00000b90
        /*02bc*/ 	.word	0x000000ff
        /*02c0*/ 	.word	0x000000d0
        /*02c4*/ 	.short	0x0100
        /*02c6*/ 	.byte	0x09
	.zero		1


	//   ....[26]....
        /*02c8*/ 	.word	0x00000ba0
        /*02cc*/ 	.word	0x000000ff
        /*02d0*/ 	.word	0x000000b8
        /*02d4*/ 	.short	0x0100
        /*02d6*/ 	.byte	0x09
	.zero		1


	//   ....[27]....
        /*02d8*/ 	.word	0x00000bb0
        /*02dc*/ 	.word	0x000000ff
        /*02e0*/ 	.word	0x000000d8
        /*02e4*/ 	.short	0x0100
        /*02e6*/ 	.byte	0x09
	.zero		1


	//   ....[28]....
        /*02e8*/ 	.word	0x00000ca0
        /*02ec*/ 	.word	0x000000ff
        /*02f0*/ 	.word	0x000000e0
        /*02f4*/ 	.short	0x0100
        /*02f6*/ 	.byte	0x08
	.zero		1


	//   ....[29]....
        /*02f8*/ 	.word	0x00000cb0
        /*02fc*/ 	.word	0x000000ff
        /*0300*/ 	.word	0x000000f0
        /*0304*/ 	.short	0x0100
        /*0306*/ 	.byte	0x08
	.zero		1


	//   ....[30]....
        /*0308*/ 	.word	0x00000cc0
        /*030c*/ 	.word	0x000000ff
        /*0310*/ 	.word	0x000000e8
        /*0314*/ 	.short	0x0100
        /*0316*/ 	.byte	0x08
	.zero		1


	//   ....[31]....
        /*0318*/ 	.word	0x00000cd0
        /*031c*/ 	.word	0x000000ff
        /*0320*/ 	.word	0x000000f8
        /*0324*/ 	.short	0x0100
        /*0326*/ 	.byte	0x08
	.zero		1


	//   ....[32]....
        /*0328*/ 	.word	0x00000dc0
        /*032c*/ 	.word	0x000000ff
        /*0330*/ 	.word	0x00000100
        /*0334*/ 	.short	0x0100
        /*0336*/ 	.byte	0x07
	.zero		1


	//   ....[33]....
        /*0338*/ 	.word	0x000017d0
        /*033c*/ 	.word	0x00000003
        /*0340*/ 	.word	0x000000f0
        /*0344*/ 	.short	0x010a
        /*0346*/ 	.byte	0xff
	.zero		1


	//   ....[34]....
        /*0348*/ 	.word	0x00001800
        /*034c*/ 	.word	0x00000003
        /*0350*/ 	.word	0x000000e0
        /*0354*/ 	.short	0x0101
        /*0356*/ 	.byte	0xff
	.zero		1


	//   ....[35]....
        /*0358*/ 	.word	0x00001900
        /*035c*/ 	.word	0x000000ff
        /*0360*/ 	.word	0x00000018
        /*0364*/ 	.short	0x010a
        /*0366*/ 	.byte	0x08
	.zero		1


	//   ....[36]....
        /*0368*/ 	.word	0x000019c0
        /*036c*/ 	.word	0x000000ff
        /*0370*/ 	.word	0x00000018
        /*0374*/ 	.short	0x010a
        /*0376*/ 	.byte	0x21
	.zero		1


	//   ....[37]....
        /*0378*/ 	.word	0x00001b80
        /*037c*/ 	.word	0x000000ff
        /*0380*/ 	.word	0x00000018
        /*0384*/ 	.short	0x010a
        /*0386*/ 	.byte	0x08
	.zero		1


	//   ....[38]....
        /*0388*/ 	.word	0x00001c60
        /*038c*/ 	.word	0x000000ff
        /*0390*/ 	.word	0x00000078
        /*0394*/ 	.short	0x0101
        /*0396*/ 	.byte	0x06
	.zero		1


	//   ....[39]....
        /*0398*/ 	.word	0x00001c80
        /*039c*/ 	.word	0x000000ff
        /*03a0*/ 	.word	0x00000018
        /*03a4*/ 	.short	0x010a
        /*03a6*/ 	.byte	0x08
	.zero		1


	//   ....[40]....
        /*03a8*/ 	.word	0x00001d00
        /*03ac*/ 	.word	0x000000ff
        /*03b0*/ 	.word	0x00000018
        /*03b4*/ 	.short	0x010a
        /*03b6*/ 	.byte	0x11
	.zero		1


	//   ....[41]....
        /*03b8*/ 	.word	0x00001e90
        /*03bc*/ 	.word	0x000000ff
        /*03c0*/ 	.word	0x00000018
        /*03c4*/ 	.short	0x010a
        /*03c6*/ 	.byte	0x08
	.zero		1


	//   ....[42]....
        /*03c8*/ 	.word	0x00001fd0
        /*03cc*/ 	.word	0x00000002
        /*03d0*/ 	.word	0x00000080
        /*03d4*/ 	.short	0x010a
        /*03d6*/ 	.byte	0xff
	.zero		1


	//   ....[43]....
        /*03d8*/ 	.word	0x00002090
        /*03dc*/ 	.word	0x00000002
        /*03e0*/ 	.word	0x00000000
        /*03e4*/ 	.short	0x0101
        /*03e6*/ 	.byte	0xff
	.zero		1


	//   ....[44]....
        /*03e8*/ 	.word	0x000025f0
        /*03ec*/ 	.word	0x000000ff
        /*03f0*/ 	.word	0x00000000
        /*03f4*/ 	.short	0x010a
        /*03f6*/ 	.byte	0x04
	.zero		1


	//   ....[45]....
        /*03f8*/ 	.word	0x00002680
        /*03fc*/ 	.word	0x000000ff
        /*0400*/ 	.word	0x00000000
        /*0404*/ 	.short	0x010a
        /*0406*/ 	.byte	0x04
	.zero		1


	//   ....[46]....
        /*0408*/ 	.word	0x00002720
        /*040c*/ 	.word	0x00000000
        /*0410*/ 	.word	0x00000000
        /*0414*/ 	.short	0x010a
        /*0416*/ 	.byte	0xff
	.zero		1


	//   ....[47]....
        /*0418*/ 	.word	0x00002850
        /*041c*/ 	.word	0x00000000
        /*0420*/ 	.word	0x000000e0
        /*0424*/ 	.short	0x010a
        /*0426*/ 	.byte	0xff
	.zero		1


	//   ....[48]....
        /*0428*/ 	.word	0x000028c0
        /*042c*/ 	.word	0x00000004
        /*0430*/ 	.word	0x00000000
        /*0434*/ 	.short	0x0101
        /*0436*/ 	.byte	0xff
	.zero		1


	//   ....[49]....
        /*0438*/ 	.word	0x000028e0
        /*043c*/ 	.word	0x000000ff
        /*0440*/ 	.word	0x00000090
        /*0444*/ 	.short	0x010a
        /*0446*/ 	.byte	0x05
	.zero		1


	//   ....[50]....
        /*0448*/ 	.word	0x00002a00
        /*044c*/ 	.word	0x00000000
        /*0450*/ 	.word	0x00000080
        /*0454*/ 	.short	0x010a
        /*0456*/ 	.byte	0xff
	.zero		1


	//   ....[51]....
        /*0458*/ 	.word	0x00002b00
        /*045c*/ 	.word	0x00000000
        /*0460*/ 	.word	0x00000000
        /*0464*/ 	.short	0x0101
        /*0466*/ 	.byte	0xff
	.zero		1


	//   ....[52]....
        /*0468*/ 	.word	0x00002b90
        /*046c*/ 	.word	0x000000ff
        /*0470*/ 	.word	0x00000090
        /*0474*/ 	.short	0x0106
        /*0476*/ 	.byte	0x05
	.zero		1


	//   ....[53]....
        /*0478*/ 	.word	0x00002bb0
        /*047c*/ 	.word	0x000000ff
        /*0480*/ 	.word	0x00000090
        /*0484*/ 	.short	0x010a
        /*0486*/ 	.byte	0x05
	.zero		1


	//   ....[54]....
        /*0488*/ 	.word	0x00002c40
        /*048c*/ 	.word	0x000000ff
        /*0490*/ 	.word	0x00000090
        /*0494*/ 	.short	0x0106
        /*0496*/ 	.byte	0x04
	.zero		1


	//   ....[55]....
        /*0498*/ 	.word	0x00002c80
        /*049c*/ 	.word	0x00000000
        /*04a0*/ 	.word	0x00000090
        /*04a4*/ 	.short	0x010a
        /*04a6*/ 	.byte	0xff
	.zero		1


	//   ....[56]....
        /*04a8*/ 	.word	0x00002ec0
        /*04ac*/ 	.word	0x000000ff
        /*04b0*/ 	.word	0x00000008
        /*04b4*/ 	.short	0x010a
        /*04b6*/ 	.byte	0x06
	.zero		1


	//   ....[57]....
        /*04b8*/ 	.word	0x00002ee0
        /*04bc*/ 	.word	0x000000ff
        /*04c0*/ 	.word	0x00000008
        /*04c4*/ 	.short	0x010a
        /*04c6*/ 	.byte	0x06
	.zero		1


	//   ....[58]....
        /*04c8*/ 	.word	0x00003070
        /*04cc*/ 	.word	0x000000ff
        /*04d0*/ 	.word	0x00000008
        /*04d4*/ 	.short	0x010a
        /*04d6*/ 	.byte	0x06
	.zero		1


	//   ....[59]....
        /*04d8*/ 	.word	0x00003090
        /*04dc*/ 	.word	0x000000ff
        /*04e0*/ 	.word	0x00000008
        /*04e4*/ 	.short	0x010a
        /*04e6*/ 	.byte	0x06
	.zero		1


	//   ....[60]....
        /*04e8*/ 	.word	0x00003150
        /*04ec*/ 	.word	0x000000ff
        /*04f0*/ 	.word	0x00000000
        /*04f4*/ 	.short	0x0101
        /*04f6*/ 	.byte	0x07
	.zero		1


	//   ....[61]....
        /*04f8*/ 	.word	0x00003470
        /*04fc*/ 	.word	0x00000000
        /*0500*/ 	.word	0x00000080
        /*0504*/ 	.short	0x010a
        /*0506*/ 	.byte	0xff
	.zero		1


	//   ....[62]....
        /*0508*/ 	.word	0x00003530
        /*050c*/ 	.word	0x00000000
        /*0510*/ 	.word	0x00000000
        /*0514*/ 	.short	0x0101
        /*0516*/ 	.byte	0xff
	.zero		1


	//   ....[63]....
        /*0518*/ 	.word	0x000035f0
        /*051c*/ 	.word	0x000000ff
        /*0520*/ 	.word	0x00000000
        /*0524*/ 	.short	0x010a
        /*0526*/ 	.byte	0x08
	.zero		1


	//   ....[64]....
        /*0528*/ 	.word	0x00003600
        /*052c*/ 	.word	0x000000ff
        /*0530*/ 	.word	0x000000c0
        /*0534*/ 	.short	0x010a
        /*0536*/ 	.byte	0x09
	.zero		1


	//   ....[65]....
        /*0538*/ 	.word	0x000036b0
        /*053c*/ 	.word	0x000000ff
        /*0540*/ 	.word	0x00000000
        /*0544*/ 	.short	0x010a
        /*0546*/ 	.byte	0x08
	.zero		1


	//   ....[66]....
        /*0548*/ 	.word	0x000037e0
        /*054c*/ 	.word	0x000000ff
        /*0550*/ 	.word	0x00000000
        /*0554*/ 	.short	0x010a
        /*0556*/ 	.byte	0x1e
	.zero		1


	//   ....[67]....
        /*0558*/ 	.word	0x00003ae0
        /*055c*/ 	.word	0x000000ff
        /*0560*/ 	.word	0x00000000
        /*0564*/ 	.short	0x010a
        /*0566*/ 	.byte	0x08
	.zero		1


	//   ....[68]....
        /*0568*/ 	.word	0x00003b70
        /*056c*/ 	.word	0x000000ff
        /*0570*/ 	.word	0x00000000
        /*0574*/ 	.short	0x010a
        /*0576*/ 	.byte	0x08
	.zero		1


	//   ....[69]....
        /*0578*/ 	.word	0x00003c00
        /*057c*/ 	.word	0x000000ff
        /*0580*/ 	.word	0x00000000
        /*0584*/ 	.short	0x010a
        /*0586*/ 	.byte	0x08
	.zero		1


	//   ....[70]....
        /*0588*/ 	.word	0x00003ca0
        /*058c*/ 	.word	0x00000000
        /*0590*/ 	.word	0x00000000
        /*0594*/ 	.short	0x010a
        /*0596*/ 	.byte	0xff
	.zero		1


	//   ....[71]....
        /*0598*/ 	.word	0x00003ce0
        /*059c*/ 	.word	0x00000000
        /*05a0*/ 	.word	0x00000000
        /*05a4*/ 	.short	0x010a
        /*05a6*/ 	.byte	0xff
	.zero		1


	//   ....[72]....
        /*05a8*/ 	.word	0x00003d50
        /*05ac*/ 	.word	0x000000ff
        /*05b0*/ 	.word	0x00000000
        /*05b4*/ 	.short	0x0101
        /*05b6*/ 	.byte	0x05
	.zero		1


	//   ....[73]....
        /*05b8*/ 	.word	0x00003d90
        /*05bc*/ 	.word	0x000000ff
        /*05c0*/ 	.word	0x00000100
        /*05c4*/ 	.short	0x010a
        /*05c6*/ 	.byte	0x07
	.zero		1


	//   ....[74]....
        /*05c8*/ 	.word	0x00003de0
        /*05cc*/ 	.word	0x000000ff
        /*05d0*/ 	.word	0x00000000
        /*05d4*/ 	.short	0x0101
        /*05d6*/ 	.byte	0x05
	.zero		1


	//   ....[75]....
        /*05d8*/ 	.word	0x00004230
        /*05dc*/ 	.word	0x00000000
        /*05e0*/ 	.word	0x00000080
        /*05e4*/ 	.short	0x010a
        /*05e6*/ 	.byte	0xff
	.zero		1


	//   ....[76]....
        /*05e8*/ 	.word	0x000042f0
        /*05ec*/ 	.word	0x00000000
        /*05f0*/ 	.word	0x00000000
        /*05f4*/ 	.short	0x0101
        /*05f6*/ 	.byte	0xff
	.zero		1


	//   ....[77]....
        /*05f8*/ 	.word	0x00004610
        /*05fc*/ 	.word	0x000000ff
        /*0600*/ 	.word	0x00000078
        /*0604*/ 	.short	0x010a
        /*0606*/ 	.byte	0x07
	.zero		1


	//   ....[78]....
        /*0608*/ 	.word	0x00004800
        /*060c*/ 	.word	0x000000ff
        /*0610*/ 	.word	0x00000050
        /*0614*/ 	.short	0x010a
        /*0616*/ 	.byte	0x07
	.zero		1


	//   ....[79]....
        /*0618*/ 	.word	0x000049f0
        /*061c*/ 	.word	0x000000ff
        /*0620*/ 	.word	0x00000030
        /*0624*/ 	.short	0x010b
        /*0626*/ 	.byte	0x07
	.zero		1


	//   ....[80]....
        /*0628*/ 	.word	0x00004a00
        /*062c*/ 	.word	0x000000ff
        /*0630*/ 	.word	0x00000000
        /*0634*/ 	.short	0x0101
        /*0636*/ 	.byte	0x0e
	.zero		1


	//   ....[81]....
        /*0638*/ 	.word	0x00004a20
        /*063c*/ 	.word	0x000000ff
        /*0640*/ 	.word	0x00000058
        /*0644*/ 	.short	0x010a
        /*0646*/ 	.byte	0x07
	.zero		1


	//   ....[82]....
        /*0648*/ 	.word	0x00004bd0
        /*064c*/ 	.word	0x000000ff
        /*0650*/ 	.word	0x00000038
        /*0654*/ 	.short	0x010b
        /*0656*/ 	.byte	0x07
	.zero		1


	//   ....[83]....
        /*0658*/ 	.word	0x00004be0
        /*065c*/ 	.word	0x000000ff
        /*0660*/ 	.word	0x00000000
        /*0664*/ 	.short	0x0101
        /*0666*/ 	.byte	0x0e
	.zero		1


	//   ....[84]....
        /*0668*/ 	.word	0x00004bf0
        /*066c*/ 	.word	0x000000ff
        /*0670*/ 	.word	0x00000060
        /*0674*/ 	.short	0x010a
        /*0676*/ 	.byte	0x07
	.zero		1


	//   ....[85]....
        /*0678*/ 	.word	0x00004e20
        /*067c*/ 	.word	0x000000ff
        /*0680*/ 	.word	0x00000040
        /*0684*/ 	.short	0x010b
        /*0686*/ 	.byte	0x07
	.zero		1


	//   ....[86]....
        /*0688*/ 	.word	0x00004e90
        /*068c*/ 	.word	0x000000ff
        /*0690*/ 	.word	0x00000000
        /*0694*/ 	.short	0x0101
        /*0696*/ 	.byte	0x0e
	.zero		1


	//   ....[87]....
        /*0698*/ 	.word	0x00004ed0
        /*069c*/ 	.word	0x000000ff
        /*06a0*/ 	.word	0x00000068
        /*06a4*/ 	.short	0x010a
        /*06a6*/ 	.byte	0x07
	.zero		1


	//   ....[88]....
        /*06a8*/ 	.word	0x00005100
        /*06ac*/ 	.word	0x000000ff
        /*06b0*/ 	.word	0x00000048
        /*06b4*/ 	.short	0x010b
        /*06b6*/ 	.byte	0x07
	.zero		1


	//   ....[89]....
        /*06b8*/ 	.word	0x00005120
        /*06bc*/ 	.word	0x000000ff
        /*06c0*/ 	.word	0x00000000
        /*06c4*/ 	.short	0x0101
        /*06c6*/ 	.byte	0x0d
	.zero		1


	//   ....[90]....
        /*06c8*/ 	.word	0x00005150
        /*06cc*/ 	.word	0x000000ff
        /*06d0*/ 	.word	0x00000050
        /*06d4*/ 	.short	0x010a
        /*06d6*/ 	.byte	0x07
	.zero		1


	//   ....[91]....
        /*06d8*/ 	.word	0x00005170
        /*06dc*/ 	.word	0x000000ff
        /*06e0*/ 	.word	0x00000058
        /*06e4*/ 	.short	0x010a
        /*06e6*/ 	.byte	0x07
	.zero		1


	//   ....[92]....
        /*06e8*/ 	.word	0x00005190
        /*06ec*/ 	.word	0x000000ff
        /*06f0*/ 	.word	0x00000060
        /*06f4*/ 	.short	0x010a
        /*06f6*/ 	.byte	0x07
	.zero		1


	//   ....[93]....
        /*06f8*/ 	.word	0x000051d0
        /*06fc*/ 	.word	0x00000000
        /*0700*/ 	.word	0x00000068
        /*0704*/ 	.short	0x010a
        /*0706*/ 	.byte	0xff
	.zero		1


	//   ....[94]....
        /*0708*/ 	.word	0x00005520
        /*070c*/ 	.word	0x00000000
        /*0710*/ 	.word	0x00000080
        /*0714*/ 	.short	0x010a
        /*0716*/ 	.byte	0xff
	.zero		1


	//   ....[95]....
        /*0718*/ 	.word	0x00005630
        /*071c*/ 	.word	0x00000000
        /*0720*/ 	.word	0x00000000
        /*0724*/ 	.short	0x0101
        /*0726*/ 	.byte	0xff
	.zero		1


	//   ....[96]....
        /*0728*/ 	.word	0x00006050
        /*072c*/ 	.word	0x000000ff
        /*0730*/ 	.word	0x00000030
        /*0734*/ 	.short	0x010a
        /*0736*/ 	.byte	0x30
	.zero		1


	//   ....[97]....
        /*0738*/ 	.word	0x00006090
        /*073c*/ 	.word	0x0000004a
        /*0740*/ 	.word	0x000000a0
        /*0744*/ 	.short	0x010a
        /*0746*/ 	.byte	0xff
	.zero		1


	//   ....[98]....
        /*0748*/ 	.word	0x000061a0
        /*074c*/ 	.word	0x000000ff
        /*0750*/ 	.word	0x00000030
        /*0754*/ 	.short	0x010a
        /*0756*/ 	.byte	0x30
	.zero		1


	//   ....[99]....
        /*0758*/ 	.word	0x00006270
        /*075c*/ 	.word	0x0000004a
        /*0760*/ 	.word	0x000000a0
        /*0764*/ 	.short	0x010a
        /*0766*/ 	.byte	0xff
	.zero		1


	//   ....[100]....
        /*0768*/ 	.word	0x00006a20
        /*076c*/ 	.word	0x00000000
        /*0770*/ 	.word	0x00000000
        /*0774*/ 	.short	0x0101
        /*0776*/ 	.byte	0xff
	.zero		1


	//   ....[101]....
        /*0778*/ 	.word	0x00006a30
        /*077c*/ 	.word	0x00000003
        /*0780*/ 	.word	0x00000030
        /*0784*/ 	.short	0x010a
        /*0786*/ 	.byte	0xff
	.zero		1


	//   ....[102]....
        /*0788*/ 	.word	0x00006af0
        /*078c*/ 	.word	0x00000003
        /*0790*/ 	.word	0x00000030
        /*0794*/ 	.short	0x010a
        /*0796*/ 	.byte	0xff
	.zero		1


	//   ....[103]....
        /*0798*/ 	.word	0x000072e0
        /*079c*/ 	.word	0x00000052
        /*07a0*/ 	.word	0x00000000
        /*07a4*/ 	.short	0x0101
        /*07a6*/ 	.byte	0xff
	.zero		1


	//   ....[104]....
        /*07a8*/ 	.word	0x00007300
        /*07ac*/ 	.word	0x00000053
        /*07b0*/ 	.word	0x00000030
        /*07b4*/ 	.short	0x010a
        /*07b6*/ 	.byte	0xff
	.zero		1


	//   ....[105]....
        /*07b8*/ 	.word	0x000073b0
        /*07bc*/ 	.word	0x00000053
        /*07c0*/ 	.word	0x00000030
        /*07c4*/ 	.short	0x010a
        /*07c6*/ 	.byte	0xff
	.zero		1


	//   ....[106]....
        /*07c8*/ 	.word	0x00007ba0
        /*07cc*/ 	.word	0x00000052
        /*07d0*/ 	.word	0x00000000
        /*07d4*/ 	.short	0x0101
        /*07d6*/ 	.byte	0xff
	.zero		1


	//   ....[107]....
        /*07d8*/ 	.word	0x00007bc0
        /*07dc*/ 	.word	0x00000058
        /*07e0*/ 	.word	0x00000030
        /*07e4*/ 	.short	0x010a
        /*07e6*/ 	.byte	0xff
	.zero		1


	//   ....[108]....
        /*07e8*/ 	.word	0x00007c70
        /*07ec*/ 	.word	0x00000058
        /*07f0*/ 	.word	0x00000030
        /*07f4*/ 	.short	0x010a
        /*07f6*/ 	.byte	0xff
	.zero		1


	//   ....[109]....
        /*07f8*/ 	.word	0x00007f20
        /*07fc*/ 	.word	0x0000004a
        /*0800*/ 	.word	0x00000000
        /*0804*/ 	.short	0x0101
        /*0806*/ 	.byte	0xff
	.zero		1


	//   ....[110]....
        /*0808*/ 	.word	0x000084b0
        /*080c*/ 	.word	0x00000002
        /*0810*/ 	.word	0x00000000
        /*0814*/ 	.short	0x0101
        /*0816*/ 	.byte	0xff
	.zero		1


	//   ....[111]....
        /*0818*/ 	.word	0x00008720
        /*081c*/ 	.word	0x000000ff
        /*0820*/ 	.word	0x00000000
        /*0824*/ 	.short	0x0101
        /*0826*/ 	.byte	0x04
	.zero		1


	//   ....[112]....
        /*0828*/ 	.word	0x00008740
        /*082c*/ 	.word	0x00000003
        /*0830*/ 	.word	0x000000f0
        /*0834*/ 	.short	0x010a
        /*0836*/ 	.byte	0xff
	.zero		1


	//   ....[113]....
        /*0838*/ 	.word	0x000087a0
        /*083c*/ 	.word	0x00000002
        /*0840*/ 	.word	0x00000018
        /*0844*/ 	.short	0x010a
        /*0846*/ 	.byte	0xff
	.zero		1


	//   ....[114]....
        /*0848*/ 	.word	0x00008800
        /*084c*/ 	.word	0x00000002
        /*0850*/ 	.word	0x00000018
        /*0854*/ 	.short	0x010a
        /*0856*/ 	.byte	0xff
	.zero		1


	//   ....[115]....
        /*0858*/ 	.word	0x00008850
        /*085c*/ 	.word	0x00000002
        /*0860*/ 	.word	0x00000080
        /*0864*/ 	.short	0x010a
        /*0866*/ 	.byte	0xff
	.zero		1


	//   ....[116]....
        /*0868*/ 	.word	0x000088b0
        /*086c*/ 	.word	0x00000000
        /*0870*/ 	.word	0x00000000
        /*0874*/ 	.short	0x010a
        /*0876*/ 	.byte	0xff
	.zero		1


	//   ....[117]....
        /*0878*/ 	.word	0x00008910
        /*087c*/ 	.word	0x00000000
        /*0880*/ 	.word	0x00000000
        /*0884*/ 	.short	0x010a
        /*0886*/ 	.byte	0xff
	.zero		1


	//   ....[118]....
        /*0888*/ 	.word	0x00008960
        /*088c*/ 	.word	0x00000000
        /*0890*/ 	.word	0x000000e0
        /*0894*/ 	.short	0x010a
        /*0896*/ 	.byte	0xff
	.zero		1


	//   ....[119]....
        /*0898*/ 	.word	0x000089c0
        /*089c*/ 	.word	0x00000000
        /*08a0*/ 	.word	0x00000090
        /*08a4*/ 	.short	0x010a
        /*08a6*/ 	.byte	0xff
	.zero		1


	//   ....[120]....
        /*08a8*/ 	.word	0x00008a10
        /*08ac*/ 	.word	0x00000000
        /*08b0*/ 	.word	0x00000080
        /*08b4*/ 	.short	0x010a
        /*08b6*/ 	.byte	0xff
	.zero		1


	//   ....[121]....
        /*08b8*/ 	.word	0x00008a70
        /*08bc*/ 	.word	0x00000000
        /*08c0*/ 	.word	0x00000090
        /*08c4*/ 	.short	0x010a
        /*08c6*/ 	.byte	0xff
	.zero		1


	//   ....[122]....
        /*08c8*/ 	.word	0x00008ad0
        /*08cc*/ 	.word	0x00000004
        /*08d0*/ 	.word	0x00000008
        /*08d4*/ 	.short	0x010a
        /*08d6*/ 	.byte	0xff
	.zero		1


	//   ....[123]....
        /*08d8*/ 	.word	0x00008bb0
        /*08dc*/ 	.word	0x00000002
        /*08e0*/ 	.word	0x00000008
        /*08e4*/ 	.short	0x010a
        /*08e6*/ 	.byte	0xff
	.zero		1


	//   ....[124]....
        /*08e8*/ 	.word	0x00008c00
        /*08ec*/ 	.word	0x00000000
        /*08f0*/ 	.word	0x00000080
        /*08f4*/ 	.short	0x010a
        /*08f6*/ 	.byte	0xff
	.zero		1


	//   ....[125]....
        /*08f8*/ 	.word	0x00008c60
        /*08fc*/ 	.word	0x00000000
        /*0900*/ 	.word	0x000000c0
        /*0904*/ 	.short	0x010a
        /*0906*/ 	.byte	0xff
	.zero		1


	//   ....[126]....
        /*0908*/ 	.word	0x00008cc0
        /*090c*/ 	.word	0x00000000
        /*0910*/ 	.word	0x00000000
        /*0914*/ 	.short	0x010a
        /*0916*/ 	.byte	0xff
	.zero		1


	//   ....[127]....
        /*0918*/ 	.word	0x00008d20
        /*091c*/ 	.word	0x00000000
        /*0920*/ 	.word	0x00000000
        /*0924*/ 	.short	0x010a
        /*0926*/ 	.byte	0xff
	.zero		1


	//   ....[128]....
        /*0928*/ 	.word	0x00008d80
        /*092c*/ 	.word	0x00000000
        /*0930*/ 	.word	0x00000000
        /*0934*/ 	.short	0x010a
        /*0936*/ 	.byte	0xff
	.zero		1


	//   ....[129]....
        /*0938*/ 	.word	0x00008de0
        /*093c*/ 	.word	0x00000000
        /*0940*/ 	.word	0x00000000
        /*0944*/ 	.short	0x010a
        /*0946*/ 	.byte	0xff
	.zero		1


	//   ....[130]....
        /*0948*/ 	.word	0x00008e40
        /*094c*/ 	.word	0x00000000
        /*0950*/ 	.word	0x00000100
        /*0954*/ 	.short	0x010a
        /*0956*/ 	.byte	0xff
	.zero		1


	//   ....[131]....
        /*0958*/ 	.word	0x00008e90
        /*095c*/ 	.word	0x00000000
        /*0960*/ 	.word	0x00000080
        /*0964*/ 	.short	0x010a
        /*0966*/ 	.byte	0xff
	.zero		1


	//   ....[132]....
        /*0968*/ 	.word	0x00008ef0
        /*096c*/ 	.word	0x00000000
        /*0970*/ 	.word	0x00000078
        /*0974*/ 	.short	0x010a
        /*0976*/ 	.byte	0xff
	.zero		1


	//   ....[133]....
        /*0978*/ 	.word	0x00008f50
        /*097c*/ 	.word	0x00000003
        /*0980*/ 	.word	0x00000050
        /*0984*/ 	.short	0x010a
        /*0986*/ 	.byte	0xff
	.zero		1


	//   ....[134]....
        /*0988*/ 	.word	0x00008fb0
        /*098c*/ 	.word	0x00000003
        /*0990*/ 	.word	0x00000058
        /*0994*/ 	.short	0x010a
        /*0996*/ 	.byte	0xff
	.zero		1


	//   ....[135]....
        /*0998*/ 	.word	0x00009010
        /*099c*/ 	.word	0x00000003
        /*09a0*/ 	.word	0x00000060
        /*09a4*/ 	.short	0x010a
        /*09a6*/ 	.byte	0xff
	.zero		1


	//   ....[136]....
        /*09a8*/ 	.word	0x00009070
        /*09ac*/ 	.word	0x00000003
        /*09b0*/ 	.word	0x00000068
        /*09b4*/ 	.short	0x010a
        /*09b6*/ 	.byte	0xff
	.zero		1


	//   ....[137]....
        /*09b8*/ 	.word	0x000090d0
        /*09bc*/ 	.word	0x00000000
        /*09c0*/ 	.word	0x00000050
        /*09c4*/ 	.short	0x010a
        /*09c6*/ 	.byte	0xff
	.zero		1


	//   ....[138]....
        /*09c8*/ 	.word	0x00009130
        /*09cc*/ 	.word	0x00000000
        /*09d0*/ 	.word	0x00000058
        /*09d4*/ 	.short	0x010a
        /*09d6*/ 	.byte	0xff
	.zero		1


	//   ....[139]....
        /*09d8*/ 	.word	0x00009190
        /*09dc*/ 	.word	0x00000000
        /*09e0*/ 	.word	0x00000060
        /*09e4*/ 	.short	0x010a
        /*09e6*/ 	.byte	0xff
	.zero		1


	//   ....[140]....
        /*09e8*/ 	.word	0x000091e0
        /*09ec*/ 	.word	0x00000000
        /*09f0*/ 	.word	0x00000080
        /*09f4*/ 	.short	0x010a
        /*09f6*/ 	.byte	0xff
	.zero		1


	//   ....[141]....
        /*09f8*/ 	.word	0x00009240
        /*09fc*/ 	.word	0x00000000
        /*0a00*/ 	.word	0x00000030
        /*0a04*/ 	.short	0x010a
        /*0a06*/ 	.byte	0xff
	.zero		1


	//   ....[142]....
        /*0a08*/ 	.word	0x00009290
        /*0a0c*/ 	.word	0x0000004a
        /*0a10*/ 	.word	0x000000a0
        /*0a14*/ 	.short	0x010a
        /*0a16*/ 	.byte	0xff
	.zero		1


	//   ....[143]....
        /*0a18*/ 	.word	0x000092e0
        /*0a1c*/ 	.word	0x00000003
        /*0a20*/ 	.word	0x00000030
        /*0a24*/ 	.short	0x010a
        /*0a26*/ 	.byte	0xff
	.zero		1


	//   ....[144]....
        /*0a28*/ 	.word	0x00009330
        /*0a2c*/ 	.word	0x00000053
        /*0a30*/ 	.word	0x00000030
        /*0a34*/ 	.short	0x010a
        /*0a36*/ 	.byte	0xff
	.zero		1


	//   ....[145]....
        /*0a38*/ 	.word	0x00009380
        /*0a3c*/ 	.word	0x00000058
        /*0a40*/ 	.word	0x00000030
        /*0a44*/ 	.short	0x010a
        /*0a46*/ 	.byte	0xff
	.zero		1


	//----- nvinfo : EIATTR_NUM_MBARRIERS
	.align		4
.L_47:
        /*0a48*/ 	.byte	0x03, 0x38
        /*0a4a*/ 	.short	0x0021


	//----- nvinfo : EIATTR_EXIT_INSTR_OFFSETS
	.align		4
        /*0a4c*/ 	.byte	0x04, 0x1c
        /*0a4e*/ 	.short	(.L_49 - .L_48)


	//   ....[0]....
.L_48:
        /*0a50*/ 	.word	0x00002750


	//   ....[1]....
        /*0a54*/ 	.word	0x00002c50


	//   ....[2]....
        /*0a58*/ 	.word	0x00002cb0


	//   ....[3]....
        /*0a5c*/ 	.word	0x00004010


	//   ....[4]....
        /*0a60*/ 	.word	0x00005200


	//   ....[5]....
        /*0a64*/ 	.word	0x00005240


	//   ....[6]....
        /*0a68*/ 	.word	0x00008610


	//   ....[7]....
        /*0a6c*/ 	.word	0x00008690


	//   ....[8]....
        /*0a70*/ 	.word	0x000086c0


	//   ....[9]....
        /*0a74*/ 	.word	0x00008730


	//----- nvinfo : EIATTR_MAX_THREADS
	.align		4
.L_49:
        /*0a78*/ 	.byte	0x04, 0x05
        /*0a7a*/ 	.short	(.L_51 - .L_50)
.L_50:
        /*0a7c*/ 	.word	0x00000100
        /*0a80*/ 	.word	0x00000001
        /*0a84*/ 	.word	0x00000001


	//----- nvinfo : EIATTR_CRS_STACK_SIZE
	.align		4
.L_51:
        /*0a88*/ 	.byte	0x04, 0x1e
        /*0a8a*/ 	.short	(.L_53 - .L_52)
.L_52:
        /*0a8c*/ 	.word	0x00000000


	//----- nvinfo : EIATTR_CBANK_PARAM_SIZE
	.align		4
.L_53:
        /*0a90*/ 	.byte	0x03, 0x19
        /*0a92*/ 	.short	0x0800


	//----- nvinfo : EIATTR_PARAM_CBANK
	.align		4
        /*0a94*/ 	.byte	0x04, 0x0a
        /*0a96*/ 	.short	(.L_55 - .L_54)
	.align		4
.L_54:
        /*0a98*/ 	.word	index@(.nv.constant0._ZN7cutlass13device_kernelINS_4gemm6kernel13GemmUniversalIN4cute5tupleIJiiiiEEENS1_10collective13CollectiveMmaINS1_35MainloopSm100TmaUmmaWarpSpecializedILi3ELi2ELi4ENS5_IJNS4_1CILi2EEENSA_ILi1EEESC_EEEEENS5_IJNSA_ILi128EEESF_NSA_ILi64EEEEEENS_6half_tENS5_IJSC_llEEESI_SJ_NS4_8TiledMMAINS4_8MMA_AtomIJNS4_26SM100_MMA_F16BF16_2x1SM_SSISI_SI_fLi128ELi128ELNS4_4UMMA5MajorE1ELSO_1ELNSN_7ScaleInE0ELSP_0EEEEEENS4_6LayoutINS5_IJSC_SC_SC_EEENS5_IJNSA_ILi0EEESU_SU_EEEEENS5_IJNS4_10UnderscoreESX_SX_EEEEENS4_18SM100_TMA_2SM_LOADENS4_14ComposedLayoutINS4_7SwizzleILi3ELi4ELi3EEENS4_18smem_ptr_flag_bitsILi16EEENSS_INS5_IJSG_NSA_ILi8EEEEEENS5_IJSC_SG_EEEEEEEvNS4_8identityES10_S1A_vS1B_EENS_8epilogue10collective18CollectiveEpilogueINS1D_23Sm100TmaWarpSpecializedILi4ELi2ELi16ELb1ELb0EEEJNS5_IJSG_SF_SG_EEENS5_IJNSS_ISG_SC_EENSS_INS5_IJNSA_ILi16EEESB_EEES18_EEEEESI_NS5_IJlSC_lEEESI_S1O_NS1D_6fusion15FusionCallbacksIS1H_NS1P_17LinearCombinationISI_fSI_fLNS_15FloatRoundStyleE2EEES1I_S1N_JEEENS4_5SM1004TMEM4LOAD26SM100_TMEM_LOAD_32dp32b16xENS4_13SM90_TMA_LOADENS11_INS12_ILi1ELi4ELi3EEES15_NSS_INS5_IJS16_S1K_EEENS5_IJS1K_SC_EEEEEEENS4_39AutoVectorizingCopyWithAssumedAlignmentILi128EEENS4_14SM90_TMA_STOREES24_S26_S26_EEEvvEEEEvNT_6ParamsE)
        /*0a9c*/ 	.short	0x0380
        /*0a9e*/ 	.short	0x0800


	//----- nvinfo : EIATTR_SW_WAR
	.align		4
.L_55:
        /*0aa0*/ 	.byte	0x04, 0x36
        /*0aa2*/ 	.short	(.L_57 - .L_56)
.L_56:
        /*0aa4*/ 	.word	0x00000008
.L_57:


//--------------------- .nv.callgraph             --------------------------
	.section	.nv.callgraph,"",@"SHT_CUDA_CALLGRAPH"
	.align	4
	.sectionentsize	8
	.align		4
        /*0000*/ 	.word	0x00000000
	.align		4
        /*0004*/ 	.word	0xffffffff
	.align		4
        /*0008*/ 	.word	index@(_ZN7cutlass13device_kernelINS_4gemm6kernel13GemmUniversalIN4cute5tupleIJiiiiEEENS1_10collective13CollectiveMmaINS1_35MainloopSm100TmaUmmaWarpSpecializedILi3ELi2ELi4ENS5_IJNS4_1CILi2EEENSA_ILi1EEESC_EEEEENS5_IJNSA_ILi128EEESF_NSA_ILi64EEEEEENS_6half_tENS5_IJSC_llEEESI_SJ_NS4_8TiledMMAINS4_8MMA_AtomIJNS4_26SM100_MMA_F16BF16_2x1SM_SSISI_SI_fLi128ELi128ELNS4_4UMMA5MajorE1ELSO_1ELNSN_7ScaleInE0ELSP_0EEEEEENS4_6LayoutINS5_IJSC_SC_SC_EEENS5_IJNSA_ILi0EEESU_SU_EEEEENS5_IJNS4_10UnderscoreESX_SX_EEEEENS4_18SM100_TMA_2SM_LOADENS4_14ComposedLayoutINS4_7SwizzleILi3ELi4ELi3EEENS4_18smem_ptr_flag_bitsILi16EEENSS_INS5_IJSG_NSA_ILi8EEEEEENS5_IJSC_SG_EEEEEEEvNS4_8identityES10_S1A_vS1B_EENS_8epilogue10collective18CollectiveEpilogueINS1D_23Sm100TmaWarpSpecializedILi4ELi2ELi16ELb1ELb0EEEJNS5_IJSG_SF_SG_EEENS5_IJNSS_ISG_SC_EENSS_INS5_IJNSA_ILi16EEESB_EEES18_EEEEESI_NS5_IJlSC_lEEESI_S1O_NS1D_6fusion15FusionCallbacksIS1H_NS1P_17LinearCombinationISI_fSI_fLNS_15FloatRoundStyleE2EEES1I_S1N_JEEENS4_5SM1004TMEM4LOAD26SM100_TMEM_LOAD_32dp32b16xENS4_13SM90_TMA_LOADENS11_INS12_ILi1ELi4ELi3EEES15_NSS_INS5_IJS16_S1K_EEENS5_IJS1K_SC_EEEEEEENS4_39AutoVectorizingCopyWithAssumedAlignmentILi128EEENS4_14SM90_TMA_STOREES24_S26_S26_EEEvvEEEEvNT_6ParamsE)
	.align		4
        /*000c*/ 	.word	index@(__assertfail)
	.align		4
        /*0010*/ 	.word	0x00000000
	.align		4
        /*0014*/ 	.word	0xfffffffe
	.align		4
        /*0018*/ 	.word	0x00000000
	.align		4
        /*001c*/ 	.word	0xfffffffd
	.align		4
        /*0020*/ 	.word	0x00000000
	.align		4
        /*0024*/ 	.word	0xfffffffc


//--------------------- .nv.constant4             --------------------------
	.section	.nv.constant4,"a",@progbits
	.align	8
	.align		8
.nv.constant4:
        /*0000*/ 	.dword	__assertfail
	.align		8
        /*0008*/ 	.dword	__unnamed_1
	.align		8
        /*0010*/ 	.dword	__unnamed_2
	.align		8
        /*0018*/ 	.dword	_ZN40_INTERNAL_fd83f34b_4_k_cu_946bf46a_279024cuda3std3__45__cpo5beginE
	.align		8
        /*0020*/ 	.dword	_ZN40_INTERNAL_fd83f34b_4_k_cu_946bf46a_279024cuda3std3__45__cpo3endE
	.align		8
        /*0028*/ 	.dword	_ZN40_INTERNAL_fd83f34b_4_k_cu_946bf46a_279024cuda3std3__45__cpo6cbeginE
	.align		8
        /*0030*/ 	.dword	_ZN40_INTERNAL_fd83f34b_4_k_cu_946bf46a_279024cuda3std3__45__cpo4cendE
	.align		8
        /*0038*/ 	.dword	_ZN40_INTERNAL_fd83f34b_4_k_cu_946bf46a_279024cuda3std3__442_GLOBAL__N__fd83f34b_4_k_cu_946bf46a_279026ignoreE
	.align		8
        /*0040*/ 	.dword	_ZN40_INTERNAL_fd83f34b_4_k_cu_946bf46a_279024cuda3std3__419piecewise_constructE
	.align		8
        /*0048*/ 	.dword	_ZN40_INTERNAL_fd83f34b_4_k_cu_946bf46a_279024cuda3std3__48in_placeE
	.align		8
        /*0050*/ 	.dword	_ZN40_INTERNAL_fd83f34b_4_k_cu_946bf46a_279024cuda3std6ranges3__45__cpo4swapE
	.align		8
        /*0058*/ 	.dword	_ZN40_INTERNAL_fd83f34b_4_k_cu_946bf46a_279024cuda3std6ranges3__45__cpo9iter_moveE
	.align		8
        /*0060*/ 	.dword	_ZN40_INTERNAL_fd83f34b_4_k_cu_946bf46a_279024cute7productE
	.align		8
        /*0068*/ 	.dword	_ZN40_INTERNAL_fd83f34b_4_k_cu_946bf46a_279024cute1_E
	.align		8
        /*0070*/ 	.dword	$str$25
	.align		8
        /*0078*/ 	.dword	$str$26
	.align		8
        /*0080*/ 	.dword	$str$27
	.align		8
        /*0088*/ 	.dword	$str$28


//--------------------- .text._ZN7cutlass13device_kernelINS_4gemm6kernel13GemmUniversalIN4cute5tupleIJiiiiEEENS1_10collective13CollectiveMmaINS1_35MainloopSm100TmaUmmaWarpSpecializedILi3ELi2ELi4ENS5_IJNS4_1CILi2EEENSA_ILi1EEESC_EEEEENS5_IJNSA_ILi128EEESF_NSA_ILi64EEEEEENS_6half_tENS5_IJSC_llEEESI_SJ_NS4_8TiledMMAINS4_8MMA_AtomIJNS4_26SM100_MMA_F16BF16_2x1SM_SSISI_SI_fLi128ELi128ELNS4_4UMMA5MajorE1ELSO_1ELNSN_7ScaleInE0ELSP_0EEEEEENS4_6LayoutINS5_IJSC_SC_SC_EEENS5_IJNSA_ILi0EEESU_SU_EEEEENS5_IJNS4_10UnderscoreESX_SX_EEEEENS4_18SM100_TMA_2SM_LOADENS4_14ComposedLayoutINS4_7SwizzleILi3ELi4ELi3EEENS4_18smem_ptr_flag_bitsILi16EEENSS_INS5_IJSG_NSA_ILi8EEEEEENS5_IJSC_SG_EEEEEEEvNS4_8identityES10_S1A_vS1B_EENS_8epilogue10collective18CollectiveEpilogueINS1D_23Sm100TmaWarpSpecializedILi4ELi2ELi16ELb1ELb0EEEJNS5_IJSG_SF_SG_EEENS5_IJNSS_ISG_SC_EENSS_INS5_IJNSA_ILi16EEESB_EEES18_EEEEESI_NS5_IJlSC_lEEESI_S1O_NS1D_6fusion15FusionCallbacksIS1H_NS1P_17LinearCombinationISI_fSI_fLNS_15FloatRoundStyleE2EEES1I_S1N_JEEENS4_5SM1004TMEM4LOAD26SM100_TMEM_LOAD_32dp32b16xENS4_13SM90_TMA_LOADENS11_INS12_ILi1ELi4ELi3EEES15_NSS_INS5_IJS16_S1K_EEENS5_IJS1K_SC_EEEEEEENS4_39AutoVectorizingCopyWithAssumedAlignmentILi128EEENS4_14SM90_TMA_STOREES24_S26_S26_EEEvvEEEEvNT_6ParamsE --------------------------
	.section	.text._ZN7cutlass13device_kernelINS_4gemm6kernel13GemmUniversalIN4cute5tupleIJiiiiEEENS1_10collective13CollectiveMmaINS1_35MainloopSm100TmaUmmaWarpSpecializedILi3ELi2ELi4ENS5_IJNS4_1CILi2EEENSA_ILi1EEESC_EEEEENS5_IJNSA_ILi128EEESF_NSA_ILi64EEEEEENS_6half_tENS5_IJSC_llEEESI_SJ_NS4_8TiledMMAINS4_8MMA_AtomIJNS4_26SM100_MMA_F16BF16_2x1SM_SSISI_SI_fLi128ELi128ELNS4_4UMMA5MajorE1ELSO_1ELNSN_7ScaleInE0ELSP_0EEEEEENS4_6LayoutINS5_IJSC_SC_SC_EEENS5_IJNSA_ILi0EEESU_SU_EEEEENS5_IJNS4_10UnderscoreESX_SX_EEEEENS4_18SM100_TMA_2SM_LOADENS4_14ComposedLayoutINS4_7SwizzleILi3ELi4ELi3EEENS4_18smem_ptr_flag_bitsILi16EEENSS_INS5_IJSG_NSA_ILi8EEEEEENS5_IJSC_SG_EEEEEEEvNS4_8identityES10_S1A_vS1B_EENS_8epilogue10collective18CollectiveEpilogueINS1D_23Sm100TmaWarpSpecializedILi4ELi2ELi16ELb1ELb0EEEJNS5_IJSG_SF_SG_EEENS5_IJNSS_ISG_SC_EENSS_INS5_IJNSA_ILi16EEESB_EEES18_EEEEESI_NS5_IJlSC_lEEESI_S1O_NS1D_6fusion15FusionCallbacksIS1H_NS1P_17LinearCombinationISI_fSI_fLNS_15FloatRoundStyleE2EEES1I_S1N_JEEENS4_5SM1004TMEM4LOAD26SM100_TMEM_LOAD_32dp32b16xENS4_13SM90_TMA_LOADENS11_INS12_ILi1ELi4ELi3EEES15_NSS_INS5_IJS16_S1K_EEENS5_IJS1K_SC_EEEEEEENS4_39AutoVectorizingCopyWithAssumedAlignmentILi128EEENS4_14SM90_TMA_STOREES24_S26_S26_EEEvvEEEEvNT_6ParamsE,"ax",@progbits
	.align	128
.text._ZN7cutlass13device_kernelINS_4gemm6kernel13GemmUniversalIN4cute5tupleIJiiiiEEENS1_10collective13CollectiveMmaINS1_35MainloopSm100TmaUmmaWarpSpecializedILi3ELi2ELi4ENS5_IJNS4_1CILi2EEENSA_ILi1EEESC_EEEEENS5_IJNSA_ILi128EEESF_NSA_ILi64EEEEEENS_6half_tENS5_IJSC_llEEESI_SJ_NS4_8TiledMMAINS4_8MMA_AtomIJNS4_26SM100_MMA_F16BF16_2x1SM_SSISI_SI_fLi128ELi128ELNS4_4UMMA5MajorE1ELSO_1ELNSN_7ScaleInE0ELSP_0EEEEEENS4_6LayoutINS5_IJSC_SC_SC_EEENS5_IJNSA_ILi0EEESU_SU_EEEEENS5_IJNS4_10UnderscoreESX_SX_EEEEENS4_18SM100_TMA_2SM_LOADENS4_14ComposedLayoutINS4_7SwizzleILi3ELi4ELi3EEENS4_18smem_ptr_flag_bitsILi16EEENSS_INS5_IJSG_NSA_ILi8EEEEEENS5_IJSC_SG_EEEEEEEvNS4_8identityES10_S1A_vS1B_EENS_8epilogue10collective18CollectiveEpilogueINS1D_23Sm100TmaWarpSpecializedILi4ELi2ELi16ELb1ELb0EEEJNS5_IJSG_SF_SG_EEENS5_IJNSS_ISG_SC_EENSS_INS5_IJNSA_ILi16EEESB_EEES18_EEEEESI_NS5_IJlSC_lEEESI_S1O_NS1D_6fusion15FusionCallbacksIS1H_NS1P_17LinearCombinationISI_fSI_fLNS_15FloatRoundStyleE2EEES1I_S1N_JEEENS4_5SM1004TMEM4LOAD26SM100_TMEM_LOAD_32dp32b16xENS4_13SM90_TMA_LOADENS11_INS12_ILi1ELi4ELi3EEES15_NSS_INS5_IJS16_S1K_EEENS5_IJS1K_SC_EEEEEEENS4_39AutoVectorizingCopyWithAssumedAlignmentILi128EEENS4_14SM90_TMA_STOREES24_S26_S26_EEEvvEEEEvNT_6ParamsE:
        .type           _ZN7cutlass13device_kernelINS_4gemm6kernel13GemmUniversalIN4cute5tupleIJiiiiEEENS1_10collective13CollectiveMmaINS1_35MainloopSm100TmaUmmaWarpSpecializedILi3ELi2ELi4ENS5_IJNS4_1CILi2EEENSA_ILi1EEESC_EEEEENS5_IJNSA_ILi128EEESF_NSA_ILi64EEEEEENS_6half_tENS5_IJSC_llEEESI_SJ_NS4_8TiledMMAINS4_8MMA_AtomIJNS4_26SM100_MMA_F16BF16_2x1SM_SSISI_SI_fLi128ELi128ELNS4_4UMMA5MajorE1ELSO_1ELNSN_7ScaleInE0ELSP_0EEEEEENS4_6LayoutINS5_IJSC_SC_SC_EEENS5_IJNSA_ILi0EEESU_SU_EEEEENS5_IJNS4_10UnderscoreESX_SX_EEEEENS4_18SM100_TMA_2SM_LOADENS4_14ComposedLayoutINS4_7SwizzleILi3ELi4ELi3EEENS4_18smem_ptr_flag_bitsILi16EEENSS_INS5_IJSG_NSA_ILi8EEEEEENS5_IJSC_SG_EEEEEEEvNS4_8identityES10_S1A_vS1B_EENS_8epilogue10collective18CollectiveEpilogueINS1D_23Sm100TmaWarpSpecializedILi4ELi2ELi16ELb1ELb0EEEJNS5_IJSG_SF_SG_EEENS5_IJNSS_ISG_SC_EENSS_INS5_IJNSA_ILi16EEESB_EEES18_EEEEESI_NS5_IJlSC_lEEESI_S1O_NS1D_6fusion15FusionCallbacksIS1H_NS1P_17LinearCombinationISI_fSI_fLNS_15FloatRoundStyleE2EEES1I_S1N_JEEENS4_5SM1004TMEM4LOAD26SM100_TMEM_LOAD_32dp32b16xENS4_13SM90_TMA_LOADENS11_INS12_ILi1ELi4ELi3EEES15_NSS_INS5_IJS16_S1K_EEENS5_IJS1K_SC_EEEEEEENS4_39AutoVectorizingCopyWithAssumedAlignmentILi128EEENS4_14SM90_TMA_STOREES24_S26_S26_EEEvvEEEEvNT_6ParamsE,@function
        .size           _ZN7cutlass13device_kernelINS_4gemm6kernel13GemmUniversalIN4cute5tupleIJiiiiEEENS1_10collective13CollectiveMmaINS1_35MainloopSm100TmaUmmaWarpSpecializedILi3ELi2ELi4ENS5_IJNS4_1CILi2EEENSA_ILi1EEESC_EEEEENS5_IJNSA_ILi128EEESF_NSA_ILi64EEEEEENS_6half_tENS5_IJSC_llEEESI_SJ_NS4_8TiledMMAINS4_8MMA_AtomIJNS4_26SM100_MMA_F16BF16_2x1SM_SSISI_SI_fLi128ELi128ELNS4_4UMMA5MajorE1ELSO_1ELNSN_7ScaleInE0ELSP_0EEEEEENS4_6LayoutINS5_IJSC_SC_SC_EEENS5_IJNSA_ILi0EEESU_SU_EEEEENS5_IJNS4_10UnderscoreESX_SX_EEEEENS4_18SM100_TMA_2SM_LOADENS4_14ComposedLayoutINS4_7SwizzleILi3ELi4ELi3EEENS4_18smem_ptr_flag_bitsILi16EEENSS_INS5_IJSG_NSA_ILi8EEEEEENS5_IJSC_SG_EEEEEEEvNS4_8identityES10_S1A_vS1B_EENS_8epilogue10collective18CollectiveEpilogueINS1D_23Sm100TmaWarpSpecializedILi4ELi2ELi16ELb1ELb0EEEJNS5_IJSG_SF_SG_EEENS5_IJNSS_ISG_SC_EENSS_INS5_IJNSA_ILi16EEESB_EEES18_EEEEESI_NS5_IJlSC_lEEESI_S1O_NS1D_6fusion15FusionCallbacksIS1H_NS1P_17LinearCombinationISI_fSI_fLNS_15FloatRoundStyleE2EEES1I_S1N_JEEENS4_5SM1004TMEM4LOAD26SM100_TMEM_LOAD_32dp32b16xENS4_13SM90_TMA_LOADENS11_INS12_ILi1ELi4ELi3EEES15_NSS_INS5_IJS16_S1K_EEENS5_IJS1K_SC_EEEEEEENS4_39AutoVectorizingCopyWithAssumedAlignmentILi128EEENS4_14SM90_TMA_STOREES24_S26_S26_EEEvvEEEEvNT_6ParamsE,(.L_x_194 - _ZN7cutlass13device_kernelINS_4gemm6kernel13GemmUniversalIN4cute5tupleIJiiiiEEENS1_10collective13CollectiveMmaINS1_35MainloopSm100TmaUmmaWarpSpecializedILi3ELi2ELi4ENS5_IJNS4_1CILi2EEENSA_ILi1EEESC_EEEEENS5_IJNSA_ILi128EEESF_NSA_ILi64EEEEEENS_6half_tENS5_IJSC_llEEESI_SJ_NS4_8TiledMMAINS4_8MMA_AtomIJNS4_26SM100_MMA_F16BF16_2x1SM_SSISI_SI_fLi128ELi128ELNS4_4UMMA5MajorE1ELSO_1ELNSN_7ScaleInE0ELSP_0EEEEEENS4_6LayoutINS5_IJSC_SC_SC_EEENS5_IJNSA_ILi0EEESU_SU_EEEEENS5_IJNS4_10UnderscoreESX_SX_EEEEENS4_18SM100_TMA_2SM_LOADENS4_14ComposedLayoutINS4_7SwizzleILi3ELi4ELi3EEENS4_18smem_ptr_flag_bitsILi16EEENSS_INS5_IJSG_NSA_ILi8EEEEEENS5_IJSC_SG_EEEEEEEvNS4_8identityES10_S1A_vS1B_EENS_8epilogue10collective18CollectiveEpilogueINS1D_23Sm100TmaWarpSpecializedILi4ELi2ELi16ELb1ELb0EEEJNS5_IJSG_SF_SG_EEENS5_IJNSS_ISG_SC_EENSS_INS5_IJNSA_ILi16EEESB_EEES18_EEEEESI_NS5_IJlSC_lEEESI_S1O_NS1D_6fusion15FusionCallbacksIS1H_NS1P_17LinearCombinationISI_fSI_fLNS_15FloatRoundStyleE2EEES1I_S1N_JEEENS4_5SM1004TMEM4LOAD26SM100_TMEM_LOAD_32dp32b16xENS4_13SM90_TMA_LOADENS11_INS12_ILi1ELi4ELi3EEES15_NSS_INS5_IJS16_S1K_EEENS5_IJS1K_SC_EEEEEEENS4_39AutoVectorizingCopyWithAssumedAlignmentILi128EEENS4_14SM90_TMA_STOREES24_S26_S26_EEEvvEEEEvNT_6ParamsE)
        .other          _ZN7cutlass13device_kernelINS_4gemm6kernel13GemmUniversalIN4cute5tupleIJiiiiEEENS1_10collective13CollectiveMmaINS1_35MainloopSm100TmaUmmaWarpSpecializedILi3ELi2ELi4ENS5_IJNS4_1CILi2EEENSA_ILi1EEESC_EEEEENS5_IJNSA_ILi128EEESF_NSA_ILi64EEEEEENS_6half_tENS5_IJSC_llEEESI_SJ_NS4_8TiledMMAINS4_8MMA_AtomIJNS4_26SM100_MMA_F16BF16_2x1SM_SSISI_SI_fLi128ELi128ELNS4_4UMMA5MajorE1ELSO_1ELNSN_7ScaleInE0ELSP_0EEEEEENS4_6LayoutINS5_IJSC_SC_SC_EEENS5_IJNSA_ILi0EEESU_SU_EEEEENS5_IJNS4_10UnderscoreESX_SX_EEEEENS4_18SM100_TMA_2SM_LOADENS4_14ComposedLayoutINS4_7SwizzleILi3ELi4ELi3EEENS4_18smem_ptr_flag_bitsILi16EEENSS_INS5_IJSG_NSA_ILi8EEEEEENS5_IJSC_SG_EEEEEEEvNS4_8identityES10_S1A_vS1B_EENS_8epilogue10collective18CollectiveEpilogueINS1D_23Sm100TmaWarpSpecializedILi4ELi2ELi16ELb1ELb0EEEJNS5_IJSG_SF_SG_EEENS5_IJNSS_ISG_SC_EENSS_INS5_IJNSA_ILi16EEESB_EEES18_EEEEESI_NS5_IJlSC_lEEESI_S1O_NS1D_6fusion15FusionCallbacksIS1H_NS1P_17LinearCombinationISI_fSI_fLNS_15FloatRoundStyleE2EEES1I_S1N_JEEENS4_5SM1004TMEM4LOAD26SM100_TMEM_LOAD_32dp32b16xENS4_13SM90_TMA_LOADENS11_INS12_ILi1ELi4ELi3EEES15_NSS_INS5_IJS16_S1K_EEENS5_IJS1K_SC_EEEEEEENS4_39AutoVectorizingCopyWithAssumedAlignmentILi128EEENS4_14SM90_TMA_STOREES24_S26_S26_EEEvvEEEEvNT_6ParamsE,@"STO_CUDA_ENTRY STV_DEFAULT"
_ZN7cutlass13device_kernelINS_4gemm6kernel13GemmUniversalIN4cute5tupleIJiiiiEEENS1_10collective13CollectiveMmaINS1_35MainloopSm100TmaUmmaWarpSpecializedILi3ELi2ELi4ENS5_IJNS4_1CILi2EEENSA_ILi1EEESC_EEEEENS5_IJNSA_ILi128EEESF_NSA_ILi64EEEEEENS_6half_tENS5_IJSC_llEEESI_SJ_NS4_8TiledMMAINS4_8MMA_AtomIJNS4_26SM100_MMA_F16BF16_2x1SM_SSISI_SI_fLi128ELi128ELNS4_4UMMA5MajorE1ELSO_1ELNSN_7ScaleInE0ELSP_0EEEEEENS4_6LayoutINS5_IJSC_SC_SC_EEENS5_IJNSA_ILi0EEESU_SU_EEEEENS5_IJNS4_10UnderscoreESX_SX_EEEEENS4_18SM100_TMA_2SM_LOADENS4_14ComposedLayoutINS4_7SwizzleILi3ELi4ELi3EEENS4_18smem_ptr_flag_bitsILi16EEENSS_INS5_IJSG_NSA_ILi8EEEEEENS5_IJSC_SG_EEEEEEEvNS4_8identityES10_S1A_vS1B_EENS_8epilogue10collective18CollectiveEpilogueINS1D_23Sm100TmaWarpSpecializedILi4ELi2ELi16ELb1ELb0EEEJNS5_IJSG_SF_SG_EEENS5_IJNSS_ISG_SC_EENSS_INS5_IJNSA_ILi16EEESB_EEES18_EEEEESI_NS5_IJlSC_lEEESI_S1O_NS1D_6fusion15FusionCallbacksIS1H_NS1P_17LinearCombinationISI_fSI_fLNS_15FloatRoundStyleE2EEES1I_S1N_JEEENS4_5SM1004TMEM4LOAD26SM100_TMEM_LOAD_32dp32b16xENS4_13SM90_TMA_LOADENS11_INS12_ILi1ELi4ELi3EEES15_NSS_INS5_IJS16_S1K_EEENS5_IJS1K_SC_EEEEEEENS4_39AutoVectorizingCopyWithAssumedAlignmentILi128EEENS4_14SM90_TMA_STOREES24_S26_S26_EEEvvEEEEvNT_6ParamsE:
[----:B------:R-:W1:Y:S01]  /*0000*/  LDC R1, c[0x0][0x37c] ;  /* 0x0000df00ff017b82 */ /* 0x000e620000000800 */
[----:B------:R-:W2:Y:S01]  /*0010*/  S2R R72, SR_TID.X ;  /* 0x0000000000487919 */ /* 0x000ea20000002100 */
[----:B------:R-:W3:Y:S06]  /*0020*/  LDCU.64 UR6, c[0x0][0x890] ;  /* 0x00011200ff0677ac */ /* 0x000eec0008000a00 */
[----:B------:R-:W4:Y:S01]  /*0030*/  S2UR UR37, SR_CgaCtaId ;  /* 0x00000000002579c3 */ /* 0x000f220000008800 */
[----:B------:R-:W-:Y:S02]  /*0040*/  PRMT R59, RZ, 0x7610, R59 ;  /* 0x00007610ff3b7816 */ /* 0x000fe4000000003b */
[----:B------:R-:W-:Y:S01]  /*0050*/  ELECT P1, URZ, PT ;  /* 0x0000000000ff782f */ /* 0x000fe20003820000 */
[----:B------:R-:W1:Y:S01]  /*0060*/  LDCU.64 UR46, c[0x0][0x358] ;  /* 0x00006b00ff2e77ac */ /* 0x000e620008000a00 */
[----:B---3--:R-:W-:-:S04]  /*0070*/  UISETP.NE.U32.AND UP0, UPT, UR6, URZ, UPT ;  /* 0x000000ff0600728c */ /* 0x008fc8000bf05070 */
[----:B------:R-:W-:Y:S02]  /*0080*/  UISETP.NE.AND.EX UP0, UPT, UR7, URZ, UPT, UP0 ;  /* 0x000000ff0700728c */ /* 0x000fe4000bf05300 */
[----:B----4-:R-:W-:Y:S02]  /*0090*/  ULOP3.LUT UR5, UR37, 0x1, URZ, 0xc0, !UPT ;  /* 0x0000000125057892 */ /* 0x010fe4000f8ec0ff */
[----:B------:R-:W-:Y:S01]  /*00a0*/  ULOP3.LUT UR4, UR37, 0x1, URZ, 0x3c, !UPT ;  /* 0x0000000125047892 */ /* 0x000fe2000f8e3cff */
[----:B--2---:R-:W-:-:S05]  /*00b0*/  SHF.R.U32.HI R66, RZ, 0x5, R72 ;  /* 0x00000005ff427819 */ /* 0x004fca0000011648 */
[----:B------:R-:W2:Y:S02]  /*00c0*/  SHFL.IDX PT, R0, R66, RZ, 0x1f ;  /* 0x00001fff42007589 */ /* 0x000ea400000e0000 */
[----:B--2---:R-:W-:Y:S01]  /*00d0*/  R2UR UR10, R0 ;  /* 0x00000000000a72ca */ /* 0x004fe200000e0000 */
[----:B-1----:R-:W-:-:S14]  /*00e0*/  BRA.U UP0, `(.L_x_0) ;  /* 0x00000001002c7547 */ /* 0x002fdc000b800000 */
[----:B------:R-:W1:Y:S02]  /*00f0*/  LDCU.64 UR8, c[0x0][0x888] ;  /* 0x00011100ff0877ac */ /* 0x000e640008000a00 */
[----:B-1----:R-:W-:-:S04]  /*0100*/  UISETP.NE.U32.AND UP0, UPT, UR8, URZ, UPT ;  /* 0x000000ff0800728c */ /* 0x002fc8000bf05070 */
[----:B------:R-:W-:-:S09]  /*0110*/  UISETP.NE.AND.EX UP0, UPT, UR9, URZ, UPT, UP0 ;  /* 0x000000ff0900728c */ /* 0x000fd2000bf05300 */
[----:B------:R-:W-:Y:S05]  /*0120*/  BRA.U !UP0, `(.L_x_1) ;  /* 0x0000000108107547 */ /* 0x000fea000b800000 */
[----:B------:R-:W1:Y:S02]  /*0130*/  LDC.64 R2, c[0x0][0x888] ;  /* 0x00022200ff027b82 */ /* 0x000e640000000a00 */
[----:B-1----:R1:W5:Y:S01]  /*0140*/  LDG.E R35, desc[UR46][R2.64] ;  /* 0x0000002e02237981 */ /* 0x002362000c1e1900 */
[----:B------:R-:W-:Y:S01]  /*0150*/  HFMA2 R59, -RZ, RZ, 0, 5.9604644775390625e-08 ;  /* 0x00000001ff3b7431 */ /* 0x000fe200000001ff */
[----:B------:R-:W-:Y:S05]  /*0160*/  BRA `(.L_x_0) ;  /* 0x00000000000c7947 */ /* 0x000fea0003800000 */
.L_x_1:
[----:B------:R-:W1:Y:S01]  /*0170*/  LDCU UR8, c[0x0][0x880] ;  /* 0x00011000ff0877ac */ /* 0x000e620008000800 */
[----:B------:R-:W-:Y:S01]  /*0180*/  HFMA2 R59, -RZ, RZ, 0, 5.9604644775390625e-08 ;  /* 0x00000001ff3b7431 */ /* 0x000fe200000001ff */
[----:B-1----:R-:W-:-:S07]  /*0190*/  MOV R35, UR8 ;  /* 0x0000000800237c02 */ /* 0x002fce0008000f00 */
.L_x_0:
[----:B------:R-:W2:Y:S02]  /*01a0*/  LDCU.64 UR8, c[0x0][0x8b0] ;  /* 0x00011600ff0877ac */ /* 0x000ea40008000a00 */
[----:B--2---:R-:W-:-:S04]  /*01b0*/  UISETP.NE.U32.AND UP0, UPT, UR8, URZ, UPT ;  /* 0x000000ff0800728c */ /* 0x004fc8000bf05070 */
[----:B------:R-:W-:-:S09]  /*01c0*/  UISETP.NE.AND.EX UP0, UPT, UR9, URZ, UPT, UP0 ;  /* 0x000000ff0900728c */ /* 0x000fd2000bf05300 */
[----:B------:R-:W-:Y:S05]  /*01d0*/  BRA.U UP0, `(.L_x_2) ;  /* 0x0000000100247547 */ /* 0x000fea000b800000 */
[----:B------:R-:W2:Y:S02]  /*01e0*/  LDCU.64 UR8, c[0x0][0x8a8] ;  /* 0x00011500ff0877ac */ /* 0x000ea40008000a00 */
[----:B--2---:R-:W-:-:S04]  /*01f0*/  UISETP.NE.U32.AND UP0, UPT, UR8, URZ, UPT ;  /* 0x000000ff0800728c */ /* 0x004fc8000bf05070 */
[----:B------:R-:W-:-:S09]  /*0200*/  UISETP.NE.AND.EX UP0, UPT, UR9, URZ, UPT, UP0 ;  /* 0x000000ff0900728c */ /* 0x000fd2000bf05300 */
[----:B------:R-:W-:Y:S05]  /*0210*/  BRA.U !UP0, `(.L_x_3) ;  /* 0x00000001080c7547 */ /* 0x000fea000b800000 */
[----:B------:R-:W2:Y:S02]  /*0220*/  LDC.64 R32, c[0x0][0x8a8] ;  /* 0x00022a00ff207b82 */ /* 0x000ea40000000a00 */
[----:B--2---:R2:W5:Y:S01]  /*0230*/  LDG.E R32, desc[UR46][R32.64] ;  /* 0x0000002e20207981 */ /* 0x004562000c1e1900 */
[----:B------:R-:W-:Y:S05]  /*0240*/  BRA `(.L_x_2) ;  /* 0x0000000000087947 */ /* 0x000fea0003800000 */
.L_x_3:
[----:B------:R-:W2:Y:S02]  /*0250*/  LDCU UR8, c[0x0][0x8a0] ;  /* 0x00011400ff0877ac */ /* 0x000ea40008000800 */
[----:B--2---:R-:W-:Y:S02]  /*0260*/  MOV R32, UR8 ;  /* 0x0000000800207c02 */ /* 0x004fe40008000f00 */
.L_x_2:
[----:B------:R-:W-:Y:S01]  /*0270*/  IMAD.U32 R0, RZ, RZ, UR10 ;  /* 0x0000000aff007e24 */ /* 0x000fe2000f8e00ff */
[----:B------:R-:W-:Y:S04]  /*0280*/  BSSY.RECONVERGENT B0, `(.L_x_4) ;  /* 0x000000c000007945 */ /* 0x000fe80003800200 */
[C---:B------:R-:W-:Y:S02]  /*0290*/  ISETP.NE.OR P2, PT, R0.reuse, 0x1, !P1 ;  /* 0x000000010000780c */ /* 0x040fe40004f45670 */
[----:B------:R-:W-:-:S11]  /*02a0*/  ISETP.NE.OR P0, PT, R0, 0x3, !P1 ;  /* 0x000000030000780c */ /* 0x000fd60004f05670 */
[----:B------:R-:W-:Y:S05]  /*02b0*/  @P2 BRA `(.L_x_5) ;  /* 0x0000000000202947 */ /* 0x000fea0003800000 */
[----:B------:R-:W3:Y:S02]  /*02c0*/  LDCU.64 UR8, c[0x0][0x348] ;  /* 0x00006900ff0877ac */ /* 0x000ee40008000a00 */
[----:B---3--:R-:W-:Y:S02]  /*02d0*/  UIADD3 UR12, UP1, UPT, UR8, 0x80, URZ ;  /* 0x00000080080c7890 */ /* 0x008fe4000ff3e0ff */
[----:B------:R-:W-:Y:S02]  /*02e0*/  UIADD3 UR8, UP0, UPT, UR8, 0x180, URZ ;  /* 0x0000018008087890 */ /* 0x000fe4000ff1e0ff */
[----:B------:R-:W-:Y:S02]  /*02f0*/  UIADD3.X UR13, UPT, UPT, URZ, UR9, URZ, UP1, !UPT ;  /* 0x00000009ff0d7290 */ /* 0x000fe40008ffe4ff */
[----:B------:R-:W-:-:S07]  /*0300*/  UIADD3.X UR9, UPT, UPT, URZ, UR9, URZ, UP0, !UPT ;  /* 0x00000009ff097290 */ /* 0x000fce00087fe4ff */
[----:B------:R3:W-:Y:S02]  /*0310*/  UTMACCTL.PF [UR12] ;  /* 0x000000000c0079b9 */ /* 0x0007e40008040000 */
[----:B------:R3:W-:Y:S02]  /*0320*/  UTMACCTL.PF [UR8] ;  /* 0x00000000080079b9 */ /* 0x0007e40008040000 */
[----:B---3--:R-:W-:Y:S01]  /*0330*/  NOP ;  /* 0x0000000000007918 */ /* 0x008fe20000000000 */
.L_x_5:
[----:B------:R-:W-:Y:S05]  /*0340*/  BSYNC.RECONVERGENT B0 ;  /* 0x0000000000007941 */ /* 0x000fea0003800200 */
.L_x_4:
[----:B------:R-:W-:Y:S04]  /*0350*/  BSSY.RECONVERGENT B0, `(.L_x_6) ;  /* 0x000000a000007945 */ /* 0x000fe80003800200 */
        /* <DEDUP_REMOVED lines=9> */
.L_x_7:
[----:B------:R-:W-:Y:S05]  /*03f0*/  BSYNC.RECONVERGENT B0 ;  /* 0x0000000000007941 */ /* 0x000fea0003800200 */
.L_x_6:
[----:B------:R-:W3:Y:S01]  /*0400*/  LDCU.64 UR8, c[0x0][0x888] ;  /* 0x00011100ff0877ac */ /* 0x000ee20008000a00 */
[----:B------:R-:W-:Y:S02]  /*0410*/  UISETP.EQ.U32.AND UP1, UPT, UR6, URZ, UPT ;  /* 0x000000ff0600728c */ /* 0x000fe4000bf22070 */
[----:B------:R-:W-:Y:S02]  /*0420*/  UPLOP3.LUT UP5, UPT, UPT, UPT, UPT, 0x80, 0x8 ;  /* 0x000000000008789c */ /* 0x000fe40003faf070 */
[----:B---3--:R-:W-:-:S04]  /*0430*/  UISETP.NE.U32.AND UP0, UPT, UR8, URZ, UPT ;  /* 0x000000ff0800728c */ /* 0x008fc8000bf05070 */
[----:B------:R-:W-:-:S04]  /*0440*/  UISETP.NE.AND.EX UP0, UPT, UR9, URZ, UPT, UP0 ;  /* 0x000000ff0900728c */ /* 0x000fc8000bf05300 */
[----:B------:R-:W-:-:S04]  /*0450*/  UISETP.EQ.OR.EX UP2, UPT, UR7, URZ, !UP0, UP1 ;  /* 0x000000ff0700728c */ /* 0x000fc8000c742710 */
[----:B------:R-:W-:-:S05]  /*0460*/  UP2UR UR50, UPR, URZ, 0x4 ;  /* 0x00000004ff327883 */ /* 0x000fca0008000000 */
[----:B------:R-:W-:Y:S07]  /*0470*/  BRA.U !UP2, `(.L_x_8) ;  /* 0x000000010a207547 */ /* 0x000fee000b800000 */
[----:B------:R-:W-:Y:S01]  /*0480*/  UISETP.NE.U32.AND UP2, UPT, UR6, URZ, UPT ;  /* 0x000000ff0600728c */ /* 0x000fe2000bf45070 */
[----:B-----5:R-:W-:Y:S01]  /*0490*/  FSETP.NEU.AND P0, PT, R35, RZ, PT ;  /* 0x000000ff2300720b */ /* 0x020fe20003f0d000 */
[----:B------:R-:W-:Y:S02]  /*04a0*/  USEL UR6, URZ, 0xffffffff, UP0 ;  /* 0xffffffffff067887 */ /* 0x000fe40008000000 */
[----:B------:R-:W-:-:S10]  /*04b0*/  UISETP.NE.AND.EX UP2, UPT, UR7, URZ, UPT, UP2 ;  /* 0x000000ff0700728c */ /* 0x000fd4000bf45320 */
[----:B------:R-:W-:Y:S01]  /*04c0*/  VOTEU.ANY UP1, P0 ;  /* 0x0000000000ff7886 */ /* 0x000fe20000020100 */
[----:B------:R-:W-:-:S04]  /*04d0*/  @!UP2 USEL UR6, URZ, 0xffffffff, UP1 ;  /* 0xffffffffff06a887 */ /* 0x000fc80008800000 */
[----:B------:R-:W-:-:S04]  /*04e0*/  ULOP3.LUT UR6, UR6, 0x1, URZ, 0xc0, !UPT ;  /* 0x0000000106067892 */ /* 0x000fc8000f8ec0ff */
[----:B------:R-:W-:-:S11]  /*04f0*/  UISETP.NE.U32.AND UP5, UPT, UR6, 0x1, UPT ;  /* 0x000000010600788c */ /* 0x000fd6000bfa5070 */
.L_x_8:
[----:B------:R-:W3:Y:S01]  /*0500*/  SHFL.IDX PT, R0, R66, RZ, 0x1f ;  /* 0x00001fff42007589 */ /* 0x000ee200000e0000 */
[----:B------:R-:W-:-:S04]  /*0510*/  UISETP.NE.AND UP1, UPT, UR10, 0x2, UPT ;  /* 0x000000020a00788c */ /* 0x000fc8000bf25270 */
[----:B------:R-:W-:Y:S02]  /*0520*/  UISETP.EQ.AND UP2, UPT, UR5, URZ, !UP1 ;  /* 0x000000ff0500728c */ /* 0x000fe4000cf42270 */
[----:B------:R-:W-:-:S04]  /*0530*/  USEL UR6, URZ, 0x1, UP1 ;  /* 0x00000001ff067887 */ /* 0x000fc80008800000 */
[----:B------:R-:W-:Y:S02]  /*0540*/  PLOP3.LUT P5, PT, P1, PT, UP2, 0x80, 0x8 ;  /* 0x000000000008781c */ /* 0x000fe40000faf028 */
[----:B---3--:R-:W-:-:S13]  /*0550*/  ISETP.NE.AND P0, PT, R0, RZ, PT ;  /* 0x000000ff0000720c */ /* 0x008fda0003f05270 */
[----:B------:R-:W-:Y:S05]  /*0560*/  @P0 BRA `(.L_x_9) ;  /* 0x00000000003c0947 */ /* 0x000fea0003800000 */
[----:B------:R-:W-:Y:S01]  /*0570*/  UMOV UR8, 0x400 ;  /* 0x0000040000087882 */ /* 0x000fe20000000000 */
[----:B------:R-:W-:Y:S01]  /*0580*/  UMOV UR7, 0x1 ;  /* 0x0000000100077882 */ /* 0x000fe20000000000 */
[----:B------:R-:W-:Y:S02]  /*0590*/  ULEA UR8, UR37, UR8, 0x18 ;  /* 0x0000000825087291 */ /* 0x000fe4000f8ec0ff */
[----:B------:R-:W-:-:S04]  /*05a0*/  UIADD3 UR12, UPT, UPT, -UR7, 0x100000, URZ ;  /* 0x00100000070c7890 */ /* 0x000fc8000fffe1ff */
[----:B------:R-:W-:Y:S02]  /*05b0*/  USHF.L.U32 UR13, UR12, 0xb, URZ ;  /* 0x0000000b0c0d7899 */ /* 0x000fe400080006ff */
[----:B------:R-:W-:Y:S01]  /*05c0*/  USHF.L.U32 UR12, UR12, 0x1, URZ ;  /* 0x000000010c0c7899 */ /* 0x000fe200080006ff */
[----:B------:R-:W-:Y:S01]  /*05d0*/  ELECT P0, URZ, PT ;  /* 0x0000000000ff782f */ /* 0x000fe20003800000 */
[----:B------:R-:W3:Y:S10]  /*05e0*/  FENCE.VIEW.ASYNC.S ;  /* 0x00000000000073c6 */ /* 0x000ef40000000000 */
[----:B---3--:R3:W4:Y:S01]  /*05f0*/  SYNCS.EXCH.64 URZ, [UR8], UR12 ;  /* 0x0000000c08ff75b2 */ /* 0x0087220008000100 */
[----:B------:R3:W1:Y:S01]  /*0600*/  SYNCS.EXCH.64 URZ, [UR8+0x18], UR12 ;  /* 0x0000180c08ff75b2 */ /* 0x0006620008000100 */
[----:B------:R3:W1:Y:S01]  /*0610*/  SYNCS.EXCH.64 URZ, [UR8+0x8], UR12 ;  /* 0x0000080c08ff75b2 */ /* 0x0006620008000100 */
[----:B------:R3:W1:Y:S01]  /*0620*/  SYNCS.EXCH.64 URZ, [UR8+0x20], UR12 ;  /* 0x0000200c08ff75b2 */ /* 0x0006620008000100 */
[----:B------:R3:W1:Y:S01]  /*0630*/  SYNCS.EXCH.64 URZ, [UR8+0x10], UR12 ;  /* 0x0000100c08ff75b2 */ /* 0x0006620008000100 */
[----:B------:R3:W1:Y:S01]  /*0640*/  SYNCS.EXCH.64 URZ, [UR8+0x28], UR12 ;  /* 0x0000280c08ff75b2 */ /* 0x0006620008000100 */
[----:B------:R-:W-:Y:S01]  /*0650*/  NOP ;  /* 0x0000000000007918 */ /* 0x000fe20000000000 */
.L_x_9:
[----:B------:R-:W2:Y:S01]  /*0660*/  SHFL.IDX PT, R0, R66, RZ, 0x1f ;  /* 0x00001fff42007589 */ /* 0x000ea200000e0000 */
[----:B------:R-:W-:Y:S01]  /*0670*/  NOP ;  /* 0x0000000000007918 */ /* 0x000fe20000000000 */
[----:B--2---:R-:W-:-:S13]  /*0680*/  ISETP.NE.AND P0, PT, R0, 0x1, PT ;  /* 0x000000010000780c */ /* 0x004fda0003f05270 */
[----:B------:R-:W-:Y:S05]  /*0690*/  @P0 BRA `(.L_x_10) ;  /* 0x0000000000540947 */ /* 0x000fea0003800000 */
[----:B------:R-:W-:Y:S01]  /*06a0*/  UMOV UR9, 0x400 ;  /* 0x0000040000097882 */ /* 0x000fe20000000000 */
[----:B---3--:R-:W-:Y:S01]  /*06b0*/  UMOV UR8, 0x20 ;  /* 0x0000002000087882 */ /* 0x008fe20000000000 */
[----:B------:R-:W-:Y:S01]  /*06c0*/  UMOV UR7, 0x80 ;  /* 0x0000008000077882 */ /* 0x000fe20000000000 */
[----:B------:R-:W-:Y:S02]  /*06d0*/  ULEA UR9, UR37, UR9, 0x18 ;  /* 0x0000000925097291 */ /* 0x000fe4000f8ec0ff */
[----:B------:R-:W-:-:S04]  /*06e0*/  UIADD3 UR12, UPT, UPT, -UR8, 0x100000, URZ ;  /* 0x00100000080c7890 */ /* 0x000fc8000fffe1ff */
[----:B------:R-:W-:Y:S02]  /*06f0*/  USHF.L.U32 UR13, UR12, 0xb, URZ ;  /* 0x0000000b0c0d7899 */ /* 0x000fe400080006ff */
[----:B------:R-:W-:Y:S02]  /*0700*/  USHF.L.U32 UR12, UR12, 0x1, URZ ;  /* 0x000000010c0c7899 */ /* 0x000fe400080006ff */
[----:B------:R-:W-:-:S04]  /*0710*/  UIADD3 UR14, UPT, UPT, -UR7, 0x100000, URZ ;  /* 0x00100000070e7890 */ /* 0x000fc8000fffe1ff */
[----:B------:R-:W-:Y:S02]  /*0720*/  USHF.L.U32 UR15, UR14, 0xb, URZ ;  /* 0x0000000b0e0f7899 */ /* 0x000fe400080006ff */
[----:B------:R-:W-:Y:S01]  /*0730*/  USHF.L.U32 UR14, UR14, 0x1, URZ ;  /* 0x000000010e0e7899 */ /* 0x000fe200080006ff */
[----:B------:R-:W-:Y:S01]  /*0740*/  ELECT P0, URZ, PT ;  /* 0x0000000000ff782f */ /* 0x000fe20003800000 */
[----:B------:R-:W2:Y:S02]  /*0750*/  FENCE.VIEW.ASYNC.S ;  /* 0x00000000000073c6 */ /* 0x000ea40000000000 */
[----:B--2---:R2:W3:Y:S08]  /*0760*/  SYNCS.EXCH.64 URZ, [UR9+0x30], UR12 ;  /* 0x0000300c09ff75b2 */ /* 0x0044f00008000100 */
[----:B------:R2:W1:Y:S01]  /*0770*/  SYNCS.EXCH.64 URZ, [UR9+0x50], UR14 ;  /* 0x0000500e09ff75b2 */ /* 0x0004620008000100 */
[----:B------:R2:W1:Y:S01]  /*0780*/  SYNCS.EXCH.64 URZ, [UR9+0x38], UR12 ;  /* 0x0000380c09ff75b2 */ /* 0x0004620008000100 */
[----:B------:R2:W1:Y:S01]  /*0790*/  SYNCS.EXCH.64 URZ, [UR9+0x58], UR14 ;  /* 0x0000580e09ff75b2 */ /* 0x0004620008000100 */
[----:B------:R2:W1:Y:S01]  /*07a0*/  SYNCS.EXCH.64 URZ, [UR9+0x40], UR12 ;  /* 0x0000400c09ff75b2 */ /* 0x0004620008000100 */
[----:B------:R2:W1:Y:S01]  /*07b0*/  SYNCS.EXCH.64 URZ, [UR9+0x60], UR14 ;  /* 0x0000600e09ff75b2 */ /* 0x0004620008000100 */
[----:B------:R2:W1:Y:S01]  /*07c0*/  SYNCS.EXCH.64 URZ, [UR9+0x48], UR12 ;  /* 0x0000480c09ff75b2 */ /* 0x0004620008000100 */
[----:B------:R2:W1:Y:S01]  /*07d0*/  SYNCS.EXCH.64 URZ, [UR9+0x68], UR14 ;  /* 0x0000680e09ff75b2 */ /* 0x0004620008000100 */
[----:B------:R-:W-:Y:S01]  /*07e0*/  NOP ;  /* 0x0000000000007918 */ /* 0x000fe20000000000 */
.L_x_10:
[----:B------:R-:W4:Y:S01]  /*07f0*/  SHFL.IDX PT, R0, R66, RZ, 0x1f ;  /* 0x00001fff42007589 */ /* 0x000f2200000e0000 */
[----:B------:R-:W-:Y:S01]  /*0800*/  NOP ;  /* 0x0000000000007918 */ /* 0x000fe20000000000 */
[----:B----4-:R-:W-:-:S13]  /*0810*/  ISETP.NE.AND P0, PT, R0, 0x3, PT ;  /* 0x000000030000780c */ /* 0x010fda0003f05270 */
[----:B------:R-:W-:Y:S05]  /*0820*/  @P0 BRA `(.L_x_11) ;  /* 0x00000000002c0947 */ /* 0x000fea0003800000 */
[----:B---3--:R-:W-:Y:S01]  /*0830*/  UMOV UR8, 0x400 ;  /* 0x0000040000087882 */ /* 0x008fe20000000000 */
[----:B------:R-:W-:Y:S01]  /*0840*/  UMOV UR7, 0x20 ;  /* 0x0000002000077882 */ /* 0x000fe20000000000 */
[----:B------:R-:W-:Y:S02]  /*0850*/  ULEA UR8, UR37, UR8, 0x18 ;  /* 0x0000000825087291 */ /* 0x000fe4000f8ec0ff */
[----:B--2---:R-:W-:-:S04]  /*0860*/  UIADD3 UR12, UPT, UPT, -UR7, 0x100000, URZ ;  /* 0x00100000070c7890 */ /* 0x004fc8000fffe1ff */
[----:B------:R-:W-:Y:S02]  /*0870*/  USHF.L.U32 UR13, UR12, 0xb, URZ ;  /* 0x0000000b0c0d7899 */ /* 0x000fe400080006ff */
[----:B------:R-:W-:Y:S01]  /*0880*/  USHF.L.U32 UR12, UR12, 0x1, URZ ;  /* 0x000000010c0c7899 */ /* 0x000fe200080006ff */
[----:B------:R-:W-:Y:S01]  /*0890*/  ELECT P0, URZ, PT ;  /* 0x0000000000ff782f */ /* 0x000fe20003800000 */
[----:B------:R-:W2:Y:S10]  /*08a0*/  FENCE.VIEW.ASYNC.S ;  /* 0x00000000000073c6 */ /* 0x000eb40000000000 */
[----:B--2---:R4:W2:Y:S01]  /*08b0*/  SYNCS.EXCH.64 URZ, [UR8+0x70], UR12 ;  /* 0x0000700c08ff75b2 */ /* 0x0048a20008000100 */
[----:B------:R4:W3:Y:S02]  /*08c0*/  SYNCS.EXCH.64 URZ, [UR8+0x78], UR12 ;  /* 0x0000780c08ff75b2 */ /* 0x0008e40008000100 */
[----:B----4-:R-:W-:Y:S01]  /*08d0*/  NOP ;  /* 0x0000000000007918 */ /* 0x010fe20000000000 */
.L_x_11:
[----:B------:R-:W4:Y:S01]  /*08e0*/  SHFL.IDX PT, R0, R66, RZ, 0x1f ;  /* 0x00001fff42007589 */ /* 0x000f2200000e0000 */
[----:B------:R-:W-:Y:S01]  /*08f0*/  NOP ;  /* 0x0000000000007918 */ /* 0x000fe20000000000 */
[----:B----4-:R-:W-:-:S13]  /*0900*/  ISETP.NE.AND P0, PT, R0, 0x4, PT ;  /* 0x000000040000780c */ /* 0x010fda0003f05270 */
[----:B------:R-:W-:Y:S05]  /*0910*/  @P0 BRA `(.L_x_12) ;  /* 0x0000000000480947 */ /* 0x000fea0003800000 */
[----:B--2---:R-:W-:Y:S01]  /*0920*/  UMOV UR9, 0x1e0 ;  /* 0x000001e000097882 */ /* 0x004fe20000000000 */
[----:B---3--:R-:W-:Y:S01]  /*0930*/  UMOV UR8, 0x400 ;  /* 0x0000040000087882 */ /* 0x008fe20000000000 */
[----:B------:R-:W-:Y:S01]  /*0940*/  USEL UR9, UR9, 0x1a0, UP5 ;  /* 0x000001a009097887 */ /* 0x000fe2000a800000 */
        /* <DEDUP_REMOVED lines=10> */
[----:B--2---:R4:W2:Y:S08]  /*09f0*/  SYNCS.EXCH.64 URZ, [UR8+0x80], UR12 ;  /* 0x0000800c08ff75b2 */ /* 0x0048b00008000100 */
[----:B------:R4:W3:Y:S01]  /*0a00*/  SYNCS.EXCH.64 URZ, [UR8+0x90], UR14 ;  /* 0x0000900e08ff75b2 */ /* 0x0008e20008000100 */
[----:B------:R4:W1:Y:S01]  /*0a10*/  SYNCS.EXCH.64 URZ, [UR8+0x88], UR12 ;  /* 0x0000880c08ff75b2 */ /* 0x0008620008000100 */
[----:B------:R4:W1:Y:S02]  /*0a20*/  SYNCS.EXCH.64 URZ, [UR8+0x98], UR14 ;  /* 0x0000980e08ff75b2 */ /* 0x0008640008000100 */
[----:B----4-:R-:W-:Y:S01]  /*0a30*/  NOP ;  /* 0x0000000000007918 */ /* 0x010fe20000000000 */
.L_x_12:
[----:B------:R-:W4:Y:S01]  /*0a40*/  SHFL.IDX PT, R0, R66, RZ, 0x1f ;  /* 0x00001fff42007589 */ /* 0x000f2200000e0000 */
[----:B------:R-:W-:Y:S01]  /*0a50*/  NOP ;  /* 0x0000000000007918 */ /* 0x000fe20000000000 */
[----:B----4-:R-:W-:-:S13]  /*0a60*/  ISETP.NE.AND P0, PT, R0, 0x5, PT ;  /* 0x000000050000780c */ /* 0x010fda0003f05270 */
[----:B------:R-:W-:Y:S05]  /*0a70*/  @P0 BRA `(.L_x_13) ;  /* 0x0000000000540947 */ /* 0x000fea0003800000 */
[----:B--2---:R-:W-:Y:S01]  /*0a80*/  UMOV UR9, 0x400 ;  /* 0x0000040000097882 */ /* 0x004fe20000000000 */
        /* <DEDUP_REMOVED lines=14> */
[----:B------:R4:W1:Y:S01]  /*0b70*/  SYNCS.EXCH.64 URZ, [UR9+0xc8], UR14 ;  /* 0x0000c80e09ff75b2 */ /* 0x0008620008000100 */
[----:B------:R4:W1:Y:S01]  /*0b80*/  SYNCS.EXCH.64 URZ, [UR9+0xb0], UR12 ;  /* 0x0000b00c09ff75b2 */ /* 0x0008620008000100 */
[----:B------:R4:W1:Y:S01]  /*0b90*/  SYNCS.EXCH.64 URZ, [UR9+0xd0], UR14 ;  /* 0x0000d00e09ff75b2 */ /* 0x0008620008000100 */
[----:B------:R4:W1:Y:S01]  /*0ba0*/  SYNCS.EXCH.64 URZ, [UR9+0xb8], UR12 ;  /* 0x0000b80c09ff75b2 */ /* 0x0008620008000100 */
[----:B------:R4:W1:Y:S02]  /*0bb0*/  SYNCS.EXCH.64 URZ, [UR9+0xd8], UR14 ;  /* 0x0000d80e09ff75b2 */ /* 0x0008640008000100 */
[----:B----4-:R-:W-:Y:S01]  /*0bc0*/  NOP ;  /* 0x0000000000007918 */ /* 0x010fe20000000000 */
.L_x_13:
[----:B------:R-:W4:Y:S01]  /*0bd0*/  SHFL.IDX PT, R0, R66, RZ, 0x1f ;  /* 0x00001fff42007589 */ /* 0x000f2200000e0000 */
[----:B------:R-:W-:Y:S01]  /*0be0*/  ISETP.NE.OR P1, PT, RZ, UR10, !P1 ;  /* 0x0000000aff007c0c */ /* 0x000fe2000cf25670 */
        /* <DEDUP_REMOVED lines=12> */
[----:B------:R4:W3:Y:S01]  /*0cb0*/  SYNCS.EXCH.64 URZ, [UR8+0xf0], UR12 ;  /* 0x0000f00c08ff75b2 */ /* 0x0008e20008000100 */
[----:B------:R4:W1:Y:S01]  /*0cc0*/  SYNCS.EXCH.64 URZ, [UR8+0xe8], UR12 ;  /* 0x0000e80c08ff75b2 */ /* 0x0008620008000100 */
[----:B------:R4:W1:Y:S02]  /*0cd0*/  SYNCS.EXCH.64 URZ, [UR8+0xf8], UR12 ;  /* 0x0000f80c08ff75b2 */ /* 0x0008640008000100 */
[----:B----4-:R-:W-:Y:S01]  /*0ce0*/  NOP ;  /* 0x0000000000007918 */ /* 0x010fe20000000000 */
.L_x_14:
[----:B------:R-:W-:Y:S01]  /*0cf0*/  VOTEU.ALL UP1, P1 ;  /* 0x0000000000ff7886 */ /* 0x000fe20000820000 */
[----:B---3--:R-:W3:Y:S01]  /*0d00*/  LDCU UR8, c[0x0][0x36c] ;  /* 0x00006d80ff0877ac */ /* 0x008ee20008000800 */
[----:B------:R-:W-:Y:S01]  /*0d10*/  NOP ;  /* 0x0000000000007918 */ /* 0x000fe20000000000 */
[----:B------:R-:W-:Y:S01]  /*0d20*/  LOP3.LUT R10, R72, 0x1f, RZ, 0xc0, !PT ;  /* 0x0000001f480a7812 */ /* 0x000fe200078ec0ff */
[----:B--2---:R-:W-:Y:S01]  /*0d30*/  UMOV UR12, 0x20 ;  /* 0x00000020000c7882 */ /* 0x004fe20000000000 */
[----:B------:R-:W-:Y:S01]  /*0d40*/  @!UP1 UMOV UR7, 0x400 ;  /* 0x0000040000079882 */ /* 0x000fe20000000000 */
[----:B------:R-:W-:-:S04]  /*0d50*/  @!UP1 UIADD3 UR12, UPT, UPT, -UR12, 0x100000, URZ ;  /* 0x001000000c0c9890 */ /* 0x000fc8000fffe1ff */
[----:B------:R-:W-:Y:S02]  /*0d60*/  @!UP1 USHF.L.U32 UR13, UR12, 0xb, URZ ;  /* 0x0000000b0c0d9899 */ /* 0x000fe400080006ff */
[----:B------:R-:W-:Y:S02]  /*0d70*/  @!UP1 USHF.L.U32 UR12, UR12, 0x1, URZ ;  /* 0x000000010c0c9899 */ /* 0x000fe400080006ff */
[----:B------:R-:W-:Y:S01]  /*0d80*/  @!UP1 ULEA UR7, UR37, UR7, 0x18 ;  /* 0x0000000725079291 */ /* 0x000fe2000f8ec0ff */
[----:B------:R-:W-:Y:S01]  /*0d90*/  VOTEU.ALL UP1, P1 ;  /* 0x0000000000ff7886 */ /* 0x000fe20000820000 */
[----:B------:R-:W-:Y:S01]  /*0da0*/  UISETP.NE.AND UP4, UPT, UR10, URZ, UPT ;  /* 0x000000ff0a00728c */ /* 0x000fe2000bf85270 */
[----:B------:R-:W2:Y:S09]  /*0db0*/  FENCE.VIEW.ASYNC.S ;  /* 0x00000000000073c6 */ /* 0x000eb20000000000 */
[----:B--2---:R2:W4:Y:S01]  /*0dc0*/  @!UP1 SYNCS.EXCH.64 URZ, [UR7+0x100], UR12 ;  /* 0x0001000c07ff95b2 */ /* 0x0045220008000100 */
[----:B---3--:R-:W-:-:S09]  /*0dd0*/  UISETP.EQ.U32.AND UP1, UPT, UR8, 0x1, UPT ;  /* 0x000000010800788c */ /* 0x008fd2000bf22070 */
[----:B------:R-:W-:Y:S05]  /*0de0*/  BRA.U !UP1, `(.L_x_15) ;  /* 0x0000000109087547 */ /* 0x000fea000b800000 */
[----:B-1--4-:R-:W-:Y:S01]  /*0df0*/  UCGABAR_ARV ;  /* 0x00000000000079c7 */ /* 0x012fe20008000000 */
[----:B------:R-:W-:Y:S05]  /*0e00*/  BRA `(.L_x_16) ;  /* 0x0000000000047947 */ /* 0x000fea0003800000 */
.L_x_15:
[----:B-1--4-:R-:W-:Y:S01]  /*0e10*/  NOP ;  /* 0x0000000000007918 */ /* 0x012fe20000000000 */
.L_x_16:
[----:B------:R-:W1:Y:S01]  /*0e20*/  S2R R11, SR_CTAID.X ;  /* 0x00000000000b7919 */ /* 0x000e620000002500 */
[----:B------:R-:W-:-:S05]  /*0e30*/  CS2R.32 R60, SR_CgaSize ;  /* 0x00000000003c7805 */ /* 0x000fca0000008a00 */
[----:B------:R-:W-:-:S05]  /*0e40*/  IMAD R60, R60, -0xa0, RZ ;  /* 0xffffff603c3c7824 */ /* 0x000fca00078e02ff */
[----:B------:R-:W-:-:S14]  /*0e50*/  R2UR UR8, R60 ;  /* 0x000000003c0872ca */ /* 0x000fdc00000e0000 */
[----:B------:R-:W3:Y:S01]  /*0e60*/  LDCU UR8, c[0x0][UR8+0x2b0] ;  /* 0x00005600080877ac */ /* 0x000ee20008000800 */
[----:B------:R-:W-:-:S05]  /*0e70*/  CS2R.32 R0, SR_CgaSize ;  /* 0x0000000000007805 */ /* 0x000fca0000008a00 */
[----:B------:R-:W-:-:S06]  /*0e80*/  IMAD R0, R0, -0xa0, RZ ;  /* 0xffffff6000007824 */ /* 0x000fcc00078e02ff */
[----:B------:R-:W4:Y:S01]  /*0e90*/  LDC R0, c[0x0][R0+0x2a0] ;  /* 0x0000a80000007b82 */ /* 0x000f220000000800 */
[----:B------:R-:W-:Y:S01]  /*0ea0*/  PRMT R8, RZ, 0x7610, R8 ;  /* 0x00007610ff087816 */ /* 0x000fe20000000008 */
[----:B------:R-:W3:Y:S01]  /*0eb0*/  S2R R20, SR_CTAID.Y ;  /* 0x0000000000147919 */ /* 0x000ee20000002600 */
[----:B------:R-:W-:-:S05]  /*0ec0*/  CS2R.32 R60, SR_CgaSize ;  /* 0x00000000003c7805 */ /* 0x000fca0000008a00 */
[----:B------:R-:W-:-:S05]  /*0ed0*/  IMAD R60, R60, -0xa0, RZ ;  /* 0xffffff603c3c7824 */ /* 0x000fca00078e02ff */
[----:B--2---:R-:W-:-:S14]  /*0ee0*/  R2UR UR7, R60 ;  /* 0x000000003c0772ca */ /* 0x004fdc00000e0000 */
[----:B------:R-:W2:Y:S01]  /*0ef0*/  LDCU UR7, c[0x0][UR7+0x2b4] ;  /* 0x00005680070777ac */ /* 0x000ea20008000800 */
[----:B------:R-:W-:Y:S01]  /*0f00*/  UISETP.NE.AND UP2, UPT, UR10, 0x2, UPT ;  /* 0x000000020a00788c */ /* 0x000fe2000bf45270 */
[----:B------:R-:W3:Y:S01]  /*0f10*/  LDC R9, c[0x0][0xb24] ;  /* 0x0002c900ff097b82 */ /* 0x000ee20000000800 */
[----:B------:R-:W-:-:S05]  /*0f20*/  CS2R.32 R58, SR_CgaSize ;  /* 0x00000000003a7805 */ /* 0x000fca0000008a00 */
[----:B------:R-:W-:-:S06]  /*0f30*/  IMAD R58, R58, -0xa0, RZ ;  /* 0xffffff603a3a7824 */ /* 0x000fcc00078e02ff */
[----:B------:R-:W4:Y:S08]  /*0f40*/  LDC R58, c[0x0][R58+0x2a4] ;  /* 0x0000a9003a3a7b82 */ /* 0x000f300000000800 */
[----:B------:R-:W4:Y:S01]  /*0f50*/  LDC R26, c[0x0][0xb24] ;  /* 0x0002c900ff1a7b82 */ /* 0x000f220000000800 */
[----:B-1----:R-:W-:Y:S01]  /*0f60*/  I2FP.F32.U32 R4, R11 ;  /* 0x0000000b00047245 */ /* 0x002fe20000201000 */
[----:B------:R-:W-:-:S06]  /*0f70*/  IMAD.MOV.U32 R21, RZ, RZ, R11 ;  /* 0x000000ffff157224 */ /* 0x000fcc00078e000b */
[----:B------:R-:W1:Y:S01]  /*0f80*/  S2UR UR36, SR_CTAID.Z ;  /* 0x00000000002479c3 */ /* 0x000e620000002700 */
[----:B---3--:R-:W-:Y:S02]  /*0f90*/  ISETP.GE.AND P0, PT, R9, 0x1, PT ;  /* 0x000000010900780c */ /* 0x008fe40003f06270 */
[----:B------:R-:W-:Y:S01]  /*0fa0*/  I2FP.F32.U32 R2, R20 ;  /* 0x0000001400027245 */ /* 0x000fe20000201000 */
[----:B------:R-:W-:-:S04]  /*0fb0*/  FMUL R4, R4, UR8 ;  /* 0x0000000804047c20 */ /* 0x000fc80008400000 */
[----:B--2---:R-:W-:Y:S01]  /*0fc0*/  FMUL R2, R2, UR7 ;  /* 0x0000000702027c20 */ /* 0x004fe20008400000 */
[----:B------:R-:W2:Y:S01]  /*0fd0*/  F2I.U32.TRUNC.NTZ R60, R4 ;  /* 0x00000004003c7305 */ /* 0x000ea2000020f000 */
[----:B------:R-:W3:Y:S07]  /*0fe0*/  LDCU UR7, c[0x0][0xb30] ;  /* 0x00016600ff0777ac */ /* 0x000eee0008000800 */
[----:B------:R-:W1:Y:S01]  /*0ff0*/  F2I.U32.TRUNC.NTZ R3, R2 ;  /* 0x0000000200037305 */ /* 0x000e62000020f000 */
[----:B--2---:R-:W-:-:S04]  /*1000*/  IMAD.MOV R60, RZ, RZ, -R60 ;  /* 0x000000ffff3c7224 */ /* 0x004fc800078e0a3c */
[----:B----4-:R-:W-:Y:S01]  /*1010*/  IMAD R60, R0, R60, R11 ;  /* 0x0000003c003c7224 */ /* 0x010fe200078e020b */
[----:B------:R-:W-:Y:S01]  /*1020*/  PRMT R0, RZ, 0x7610, R0 ;  /* 0x00007610ff007816 */ /* 0x000fe20000000000 */
[----:B---3--:R-:W-:Y:S01]  /*1030*/  UISETP.NE.AND UP3, UPT, UR7, 0x1, UPT ;  /* 0x000000010700788c */ /* 0x008fe2000bf65270 */
[----:B-1----:R-:W-:-:S05]  /*1040*/  IADD3 R3, PT, PT, -R3, RZ, RZ ;  /* 0x000000ff03037210 */ /* 0x002fca0007ffe1ff */
[----:B------:R-:W-:Y:S01]  /*1050*/  IMAD R58, R58, R3, R20 ;  /* 0x000000033a3a7224 */ /* 0x000fe200078e0214 */
[----:B------:R-:W-:Y:S06]  /*1060*/  BRA.U UP4, `(.L_x_17) ;  /* 0x0000000104247547 */ /* 0x000fec000b800000 */
[----:B------:R-:W-:Y:S01]  /*1070*/  ISETP.NE.AND P1, PT, R58, RZ, PT ;  /* 0x000000ff3a00720c */ /* 0x000fe20003f25270 */
[----:B------:R-:W-:Y:S01]  /*1080*/  IMAD.MOV.U32 R0, RZ, RZ, 0x3 ;  /* 0x00000003ff007424 */ /* 0x000fe200078e00ff */
[C---:B------:R-:W-:Y:S02]  /*1090*/  LOP3.LUT R3, R60.reuse, 0xfffffffe, RZ, 0xc0, !PT ;  /* 0xfffffffe3c037812 */ /* 0x040fe400078ec0ff */
[----:B------:R-:W-:Y:S02]  /*10a0*/  ISETP.LT.U32.OR P1, PT, R60, 0x2, !P1 ;  /* 0x000000023c00780c */ /* 0x000fe40004f21470 */
[----:B------:R-:W-:Y:S02]  /*10b0*/  SHF.L.U32 R0, R0, R3, RZ ;  /* 0x0000000300007219 */ /* 0x000fe400000006ff */
[----:B------:R-:W-:Y:S02]  /*10c0*/  SEL R5, RZ, 0x1, !P1 ;  /* 0x00000001ff057807 */ /* 0x000fe40004800000 */
[----:B------:R-:W-:-:S05]  /*10d0*/  SEL R2, RZ, 0x2, !P1 ;  /* 0x00000002ff027807 */ /* 0x000fca0004800000 */
[----:B------:R-:W-:-:S05]  /*10e0*/  IMAD.IADD R2, R5, 0x1, R2 ;  /* 0x0000000105027824 */ /* 0x000fca00078e0202 */
[----:B------:R-:W-:Y:S02]  /*10f0*/  PRMT R8, R2, 0x7610, R8 ;  /* 0x0000761002087816 */ /* 0x000fe40000000008 */
.L_x_17:
[----:B------:R-:W-:Y:S05]  /*1100*/  @!P0 BRA `(.L_x_18) ;  /* 0x0000000000b88947 */ /* 0x000fea0003800000 */
[----:B------:R-:W1:Y:S01]  /*1110*/  LDC.64 R4, c[0x0][0xb18] ;  /* 0x0002c600ff047b82 */ /* 0x000e620000000a00 */
[----:B------:R-:W-:-:S07]  /*1120*/  ISETP.NE.AND P0, PT, R9, 0x1, PT ;  /* 0x000000010900780c */ /* 0x000fce0003f05270 */
[----:B------:R-:W2:Y:S08]  /*1130*/  LDC R14, c[0x0][0xb0c] ;  /* 0x0002c300ff0e7b82 */ /* 0x000eb00000000800 */
[----:B------:R-:W3:Y:S08]  /*1140*/  LDC R13, c[0x0][0x370] ;  /* 0x0000dc00ff0d7b82 */ /* 0x000ef00000000800 */
[----:B------:R-:W4:Y:S01]  /*1150*/  LDC R16, c[0x0][0x374] ;  /* 0x0000dd00ff107b82 */ /* 0x000f220000000800 */
[----:B-1----:R-:W-:-:S07]  /*1160*/  ISETP.NE.AND P1, PT, R4, 0x1, PT ;  /* 0x000000010400780c */ /* 0x002fce0003f25270 */
[----:B------:R-:W3:Y:S01]  /*1170*/  LDC.64 R6, c[0x0][0xb10] ;  /* 0x0002c400ff067b82 */ /* 0x000ee20000000a00 */
[----:B--2---:R-:W-:-:S07]  /*1180*/  ISETP.NE.AND P2, PT, R14, 0x1, PT ;  /* 0x000000010e00780c */ /* 0x004fce0003f45270 */
[----:B------:R-:W1:Y:S08]  /*1190*/  LDC R12, c[0x0][0xb20] ;  /* 0x0002c800ff0c7b82 */ /* 0x000e700000000800 */
[----:B------:R-:W2:Y:S01]  /*11a0*/  LDC.64 R2, c[0x0][0xb28] ;  /* 0x0002ca00ff027b82 */ /* 0x000ea20000000a00 */
[----:B----4-:R-:W-:-:S04]  /*11b0*/  IMAD.HI.U32 R15, R16, R5, RZ ;  /* 0x00000005100f7227 */ /* 0x010fc800078e00ff */
[----:B------:R-:W-:-:S04]  /*11c0*/  IMAD.HI.U32 R5, R20, R5, RZ ;  /* 0x0000000514057227 */ /* 0x000fc800078e00ff */
[----:B---3--:R-:W-:-:S04]  /*11d0*/  IMAD.HI.U32 R18, R13, R6, RZ ;  /* 0x000000060d127227 */ /* 0x008fc800078e00ff */
[C---:B------:R-:W-:Y:S01]  /*11e0*/  IMAD.HI.U32 R22, R11.reuse, R6, RZ ;  /* 0x000000060b167227 */ /* 0x040fe200078e00ff */
[-C--:B------:R-:W-:Y:S02]  /*11f0*/  @P2 SHF.R.U32.HI R13, RZ, R7.reuse, R18 ;  /* 0x00000007ff0d2219 */ /* 0x080fe40000011612 */
[-C--:B-1----:R-:W-:Y:S02]  /*1200*/  @P1 SHF.R.U32.HI R16, RZ, R12.reuse, R15 ;  /* 0x0000000cff101219 */ /* 0x082fe4000001160f */
[----:B------:R-:W-:Y:S02]  /*1210*/  SHF.R.U32.HI R5, RZ, R12, R5 ;  /* 0x0000000cff057219 */ /* 0x000fe40000011605 */
[----:B------:R-:W-:Y:S02]  /*1220*/  SHF.R.U32.HI R22, RZ, R7, R22 ;  /* 0x00000007ff167219 */ /* 0x000fe40000011616 */
[----:B------:R-:W-:Y:S01]  /*1230*/  SEL R5, R20, R5, !P1 ;  /* 0x0000000514057207 */ /* 0x000fe20004800000 */
[----:B--2---:R-:W-:Y:S01]  /*1240*/  IMAD.HI.U32 R18, R16, R2, RZ ;  /* 0x0000000210127227 */ /* 0x004fe200078e00ff */
[----:B------:R-:W-:-:S02]  /*1250*/  SEL R21, R11, R22, !P2 ;  /* 0x000000160b157207 */ /* 0x000fc40005000000 */
[----:B------:R-:W-:Y:S01]  /*1260*/  IADD3 R7, PT, PT, -R5, RZ, RZ ;  /* 0x000000ff05077210 */ /* 0x000fe20007ffe1ff */
[----:B------:R-:W-:Y:S01]  /*1270*/  IMAD.HI.U32 R6, R13, R2, RZ ;  /* 0x000000020d067227 */ /* 0x000fe200078e00ff */
[----:B------:R-:W-:-:S03]  /*1280*/  @P0 SHF.R.U32.HI R16, RZ, R3, R18 ;  /* 0x00000003ff100219 */ /* 0x000fc60000011612 */
[----:B------:R-:W-:Y:S01]  /*1290*/  IMAD R7, R4, R7, R20 ;  /* 0x0000000704077224 */ /* 0x000fe200078e0214 */
[----:B------:R-:W-:Y:S01]  /*12a0*/  @P0 SHF.R.U32.HI R13, RZ, R3, R6 ;  /* 0x00000003ff0d0219 */ /* 0x000fe20000011606 */
[----:B------:R-:W-:-:S04]  /*12b0*/  IMAD R16, R16, R9, RZ ;  /* 0x0000000910107224 */ /* 0x000fc800078e02ff */
[----:B------:R-:W-:Y:S01]  /*12c0*/  IMAD R6, R13, R9, RZ ;  /* 0x000000090d067224 */ /* 0x000fe200078e02ff */
[----:B------:R-:W-:-:S04]  /*12d0*/  ISETP.GE.AND P1, PT, R5, R16, PT ;  /* 0x000000100500720c */ /* 0x000fc80003f26270 */
[----:B------:R-:W-:Y:S01]  /*12e0*/  ISETP.GE.OR P1, PT, R21, R6, P1 ;  /* 0x000000061500720c */ /* 0x000fe20000f26670 */
[----:B------:R-:W-:-:S05]  /*12f0*/  IMAD.HI.U32 R6, R5, R2, RZ ;  /* 0x0000000205067227 */ /* 0x000fca00078e00ff */
[----:B------:R-:W-:-:S04]  /*1300*/  SHF.R.U32.HI R6, RZ, R3, R6 ;  /* 0x00000003ff067219 */ /* 0x000fc80000011606 */
[----:B------:R-:W-:-:S03]  /*1310*/  SEL R6, R5, R6, !P0 ;  /* 0x0000000605067207 */ /* 0x000fc60004000000 */
[----:B------:R-:W-:Y:S01]  /*1320*/  @!P1 IMAD.HI.U32 R12, R21, R2, RZ ;  /* 0x00000002150c9227 */ /* 0x000fe200078e00ff */
[----:B------:R-:W-:-:S04]  /*1330*/  IADD3 R2, PT, PT, -R6, RZ, RZ ;  /* 0x000000ff06027210 */ /* 0x000fc80007ffe1ff */
[----:B------:R-:W-:Y:S01]  /*1340*/  @!P1 SHF.R.U32.HI R12, RZ, R3, R12 ;  /* 0x00000003ff0c9219 */ /* 0x000fe2000001160c */
[----:B------:R-:W-:-:S03]  /*1350*/  IMAD R2, R9, R2, R5 ;  /* 0x0000000209027224 */ /* 0x000fc600078e0205 */
[----:B------:R-:W-:-:S05]  /*1360*/  @!P1 SEL R3, R21, R12, !P0 ;  /* 0x0000000c15039207 */ /* 0x000fca0004000000 */
[--C-:B------:R-:W-:Y:S02]  /*1370*/  @!P1 IMAD.IADD R6, R6, 0x1, -R3.reuse ;  /* 0x0000000106069824 */ /* 0x100fe400078e0a03 */
[----:B------:R-:W-:Y:S01]  /*1380*/  @!P1 IMAD R3, R2, R13, R3 ;  /* 0x0000000d02039224 */ /* 0x000fe200078e0203 */
[----:B------:R-:W-:Y:S01]  /*1390*/  IADD3 R2, PT, PT, -R21, RZ, RZ ;  /* 0x000000ff15027210 */ /* 0x000fe20007ffe1ff */
[----:B------:R-:W-:Y:S02]  /*13a0*/  @!P1 IMAD R5, R6, R9, R21 ;  /* 0x0000000906059224 */ /* 0x000fe400078e0215 */
[----:B------:R-:W-:Y:S02]  /*13b0*/  @!P1 IMAD.MOV.U32 R21, RZ, RZ, R3 ;  /* 0x000000ffff159224 */ /* 0x000fe400078e0003 */
[----:B------:R-:W-:Y:S02]  /*13c0*/  IMAD R2, R14, R2, R11 ;  /* 0x000000020e027224 */ /* 0x000fe400078e020b */
[----:B------:R-:W-:-:S02]  /*13d0*/  IMAD R20, R5, R4, R7 ;  /* 0x0000000405147224 */ /* 0x000fc400078e0207 */
[----:B------:R-:W-:Y:S02]  /*13e0*/  IMAD R21, R21, R14, R2 ;  /* 0x0000000e15157224 */ /* 0x000fe400078e0202 */
.L_x_18:
[----:B------:R-:W-:Y:S05]  /*13f0*/  BRA.U UP3, `(.L_x_19) ;  /* 0x0000000103407547 */ /* 0x000fea000b800000 */
[----:B------:R-:W1:Y:S08]  /*1400*/  LDC.64 R4, c[0x0][0xb10] ;  /* 0x0002c400ff047b82 */ /* 0x000e700000000a00 */
[----:B------:R-:W2:Y:S08]  /*1410*/  LDC.64 R2, c[0x0][0xb18] ;  /* 0x0002c600ff027b82 */ /* 0x000eb00000000a00 */
[----:B------:R-:W3:Y:S08]  /*1420*/  LDC R6, c[0x0][0xb20] ;  /* 0x0002c800ff067b82 */ /* 0x000ef00000000800 */
[----:B------:R-:W4:Y:S01]  /*1430*/  LDC R12, c[0x0][0xb0c] ;  /* 0x0002c300ff0c7b82 */ /* 0x000f220000000800 */
[----:B-1----:R-:W-:-:S05]  /*1440*/  IMAD.HI.U32 R4, R21, R4, RZ ;  /* 0x0000000415047227 */ /* 0x002fca00078e00ff */
[----:B------:R-:W-:Y:S01]  /*1450*/  SHF.R.U32.HI R4, RZ, R5, R4 ;  /* 0x00000005ff047219 */ /* 0x000fe20000011604 */
[----:B--2---:R-:W-:Y:S01]  /*1460*/  IMAD.HI.U32 R3, R20, R3, RZ ;  /* 0x0000000314037227 */ /* 0x004fe200078e00ff */
[----:B------:R-:W-:-:S04]  /*1470*/  ISETP.NE.AND P0, PT, R2, 0x1, PT ;  /* 0x000000010200780c */ /* 0x000fc80003f05270 */
[----:B---3--:R-:W-:-:S04]  /*1480*/  SHF.R.U32.HI R3, RZ, R6, R3 ;  /* 0x00000006ff037219 */ /* 0x008fc80000011603 */
[----:B------:R-:W-:Y:S02]  /*1490*/  SEL R3, R20, R3, !P0 ;  /* 0x0000000314037207 */ /* 0x000fe40004000000 */
[----:B----4-:R-:W-:-:S04]  /*14a0*/  ISETP.NE.AND P1, PT, R12, 0x1, PT ;  /* 0x000000010c00780c */ /* 0x010fc80003f25270 */
[----:B------:R-:W-:-:S05]  /*14b0*/  SEL R6, R21, R4, !P1 ;  /* 0x0000000415067207 */ /* 0x000fca0004800000 */
[----:B------:R-:W-:Y:S02]  /*14c0*/  IMAD.IADD R4, R3, 0x1, -R6 ;  /* 0x0000000103047824 */ /* 0x000fe400078e0a06 */
[----:B------:R-:W-:Y:S02]  /*14d0*/  IMAD.IADD R3, R6, 0x1, -R3 ;  /* 0x0000000106037824 */ /* 0x000fe400078e0a03 */
[----:B------:R-:W-:Y:S02]  /*14e0*/  IMAD R21, R4, R12, R21 ;  /* 0x0000000c04157224 */ /* 0x000fe400078e0215 */
[----:B------:R-:W-:Y:S02]  /*14f0*/  IMAD R20, R3, R2, R20 ;  /* 0x0000000203147224 */ /* 0x000fe400078e0214 */
.L_x_19:
[----:B------:R-:W-:Y:S05]  /*1500*/  BRA.U !UP1, `(.L_x_20) ;  /* 0x00000001090c7547 */ /* 0x000fea000b800000 */
[----:B------:R-:W-:Y:S01]  /*1510*/  UCGABAR_WAIT ;  /* 0x0000000000007dc7 */ /* 0x000fe20008000000 */
[----:B------:R-:W-:Y:S01]  /*1520*/  CCTL.IVALL ;  /* 0x00000000ff00798f */ /* 0x000fe20002000000 */
[----:B------:R-:W-:Y:S05]  /*1530*/  BRA `(.L_x_21) ;  /* 0x0000000000047947 */ /* 0x000fea0003800000 */
.L_x_20:
[----:B------:R-:W-:Y:S06]  /*1540*/  BAR.SYNC.DEFER_BLOCKING 0x0 ;  /* 0x0000000000007b1d */ /* 0x000fec0000010000 */
.L_x_21:
[----:B------:R-:W-:Y:S05]  /*1550*/  BRA.U UP2, `(.L_x_22) ;  /* 0x0000001102847547 */ /* 0x000fea000b800000 */
[----:B------:R-:W1:Y:S01]  /*1560*/  LDCU UR4, c[0x0][0x38c] ;  /* 0x00007180ff0477ac */ /* 0x000e620008000800 */
[----:B------:R-:W2:Y:S01]  /*1570*/  LDC R9, c[0x0][0x370] ;  /* 0x0000dc00ff097b82 */ /* 0x000ea20000000800 */
[----:B------:R-:W-:Y:S01]  /*1580*/  IMAD.SHL.U32 R16, R11, 0x40, RZ ;  /* 0x000000400b107824 */ /* 0x000fe200078e00ff */
[----:B------:R-:W-:Y:S01]  /*1590*/  PLOP3.LUT P1, PT, PT, PT, UP5, 0x80, 0x8 ;  /* 0x000000000008781c */ /* 0x000fe20003f2f058 */
[----:B------:R-:W-:Y:S01]  /*15a0*/  HFMA2 R12, -RZ, RZ, 0, 0 ;  /* 0x00000000ff0c7431 */ /* 0x000fe200000001ff */
[----:B------:R-:W-:Y:S01]  /*15b0*/  UISETP.NE.AND UP1, UPT, UR10, URZ, UPT ;  /* 0x000000ff0a00728c */ /* 0x000fe2000bf25270 */
[----:B------:R-:W-:Y:S01]  /*15c0*/  ISETP.NE.AND P4, PT, R10, RZ, P5 ;  /* 0x000000ff0a00720c */ /* 0x000fe20002f85270 */
[----:B------:R-:W-:Y:S01]  /*15d0*/  IMAD.MOV.U32 R15, RZ, RZ, 0x1 ;  /* 0x00000001ff0f7424 */ /* 0x000fe200078e00ff */
[----:B------:R-:W-:Y:S01]  /*15e0*/  PLOP3.LUT P1, PT, P1, PT, PT, 0x8, 0x80 ;  /* 0x000000000080781c */ /* 0x000fe20000f2e170 */
[----:B------:R-:W3:Y:S01]  /*15f0*/  LDC R0, c[0x0][0x374] ;  /* 0x0000dd00ff007b82 */ /* 0x000ee20000000800 */
[----:B------:R-:W-:Y:S01]  /*1600*/  IMAD.MOV.U32 R14, RZ, RZ, RZ ;  /* 0x000000ffff0e7224 */ /* 0x000fe200078e00ff */
[----:B------:R-:W-:Y:S01]  /*1610*/  MOV R8, 0x1 ;  /* 0x0000000100087802 */ /* 0x000fe20000000f00 */
[----:B------:R-:W-:Y:S01]  /*1620*/  IMAD.MOV.U32 R10, RZ, RZ, RZ ;  /* 0x000000ffff0a7224 */ /* 0x000fe200078e00ff */
[----:B------:R-:W-:Y:S01]  /*1630*/  LOP3.LUT R16, R16, 0x40, RZ, 0xc0, !PT ;  /* 0x0000004010107812 */ /* 0x000fe200078ec0ff */
[----:B------:R-:W4:Y:S01]  /*1640*/  LDCU.64 UR14, c[0x0][0x348] ;  /* 0x00006900ff0e77ac */ /* 0x000f220008000a00 */
[----:B-1----:R-:W-:-:S02]  /*1650*/  UIADD3 UR5, UPT, UPT, UR4, 0x3f, URZ ;  /* 0x0000003f04057890 */ /* 0x002fc4000fffe0ff */
[----:B------:R-:W-:Y:S02]  /*1660*/  USEL UR22, UR6, 0x2, UP1 ;  /* 0x0000000206167887 */ /* 0x000fe40008800000 */
[----:B------:R-:W-:Y:S01]  /*1670*/  USHF.R.S32.HI UR7, URZ, 0x1f, UR5 ;  /* 0x0000001fff077899 */ /* 0x000fe20008011405 */
[----:B------:R-:W-:-:S03]  /*1680*/  UMOV UR23, URZ ;  /* 0x000000ff00177c82 */ /* 0x000fc60008000000 */
[----:B------:R-:W-:Y:S02]  /*1690*/  ULEA.HI UR7, UR7, UR5, URZ, 0x6 ;  /* 0x0000000507077291 */ /* 0x000fe4000f8f30ff */
[----:B------:R-:W-:Y:S02]  /*16a0*/  UIADD3 UR5, UPT, UPT, UR4, -0x1, URZ ;  /* 0xffffffff04057890 */ /* 0x000fe4000fffe0ff */
[----:B------:R-:W-:Y:S02]  /*16b0*/  USHF.R.S32.HI UR7, URZ, 0x6, UR7 ;  /* 0x00000006ff077899 */ /* 0x000fe40008011407 */
[----:B------:R-:W-:Y:S02]  /*16c0*/  UISETP.GE.U32.AND UP2, UPT, UR5, -0x7f, UPT ;  /* 0xffffff810500788c */ /* 0x000fe4000bf46070 */
[----:B------:R-:W-:Y:S02]  /*16d0*/  UISETP.LT.U32.AND UP0, UPT, UR7, 0x3, UPT ;  /* 0x000000030700788c */ /* 0x000fe4000bf01070 */
[----:B------:R-:W-:-:S02]  /*16e0*/  UIADD3 UR4, UPT, UPT, UR4, 0x7e, URZ ;  /* 0x0000007e04047890 */ /* 0x000fc4000fffe0ff */
[----:B------:R-:W-:-:S04]  /*16f0*/  USEL UR5, UR7, 0x3, UP0 ;  /* 0x0000000307057887 */ /* 0x000fc80008000000 */
[----:B------:R-:W-:Y:S02]  /*1700*/  UIADD3 UR21, UPT, UPT, UR5, -0x1, URZ ;  /* 0xffffffff05157890 */ /* 0x000fe4000fffe0ff */
[----:B------:R-:W-:Y:S02]  /*1710*/  @UP2 UIADD3 UR21, UPT, UPT, UR5, URZ, URZ ;  /* 0x000000ff05152290 */ /* 0x000fe4000fffe0ff */
[----:B------:R-:W-:Y:S02]  /*1720*/  UIADD3 UR24, UPT, UPT, UR7, -UR5, URZ ;  /* 0x8000000507187290 */ /* 0x000fe4000fffe0ff */
[----:B------:R-:W-:Y:S02]  /*1730*/  UIADD3 UR13, UPT, UPT, UR21, 0x1, URZ ;  /* 0x00000001150d7890 */ /* 0x000fe4000fffe0ff */
[----:B--2-4-:R-:W-:-:S12]  /*1740*/  UIADD3 UR21, UPT, UPT, -UR21, URZ, URZ ;  /* 0x000000ff15157290 */ /* 0x014fd8000fffe1ff */
.L_x_42:
[----:B------:R-:W-:Y:S01]  /*1750*/  UISETP.NE.AND UP0, UPT, UR37, URZ, UPT ;  /* 0x000000ff2500728c */ /* 0x000fe2000bf05270 */
[----:B------:R-:W1:Y:S08]  /*1760*/  S2UR UR37, SR_CgaCtaId ;  /* 0x00000000002579c3 */ /* 0x000e700000008800 */
[----:B------:R-:W-:Y:S05]  /*1770*/  BRA.U UP0, `(.L_x_23) ;  /* 0x0000000100347547 */ /* 0x000fea000b800000 */
[----:B------:R-:W2:Y:S01]  /*1780*/  S2R R2, SR_CgaCtaId ;  /* 0x0000000000027919 */ /* 0x000ea20000008800 */
[----:B------:R-:W-:-:S04]  /*1790*/  MOV R3, 0x400 ;  /* 0x0000040000037802 */ /* 0x000fc80000000f00 */
[----:B--2---:R-:W-:Y:S02]  /*17a0*/  LEA R3, R2, R3, 0x18 ;  /* 0x0000000302037211 */ /* 0x004fe400078ec0ff */
[----:B------:R-:W-:-:S03]  /*17b0*/  SHF.L.U32 R2, R8, 0x1f, RZ ;  /* 0x0000001f08027819 */ /* 0x000fc600000006ff */
[----:B------:R-:W-:-:S04]  /*17c0*/  IMAD R3, R10, 0x8, R3 ;  /* 0x000000080a037824 */ /* 0x000fc800078e0203 */
[----:B------:R-:W2:Y:S02]  /*17d0*/  SYNCS.PHASECHK.TRANS64.TRYWAIT P0, [R3+URZ+0xf0], R2 ;  /* 0x0000f002030075a7 */ /* 0x000ea400080011ff */
[----:B--2---:R-:W-:Y:S05]  /*17e0*/  @!P0 BRA `(.L_x_24) ;  /* 0x0000006c00d48947 */ /* 0x004fea0003800000 */
.L_x_148:
[----:B------:R-:W-:Y:S01]  /*17f0*/  VIADD R10, R10, 0x1 ;  /* 0x000000010a0a7836 */ /* 0x000fe20000000000 */
[----:B------:R2:W-:Y:S04]  /*1800*/  SYNCS.ARRIVE.TRANS64.A1T0 RZ, [R3+URZ+0xe0], RZ ;  /* 0x0000e0ff03ff79a7 */ /* 0x0005e800081000ff */
[----:B------:R-:W-:-:S04]  /*1810*/  ISETP.NE.AND P0, PT, R10, 0x2, PT ;  /* 0x000000020a00780c */ /* 0x000fc80003f05270 */
[----:B------:R-:W-:Y:S02]  /*1820*/  SEL R10, R10, RZ, P0 ;  /* 0x000000ff0a0a7207 */ /* 0x000fe40000000000 */
[----:B--2---:R-:W-:-:S04]  /*1830*/  SEL R3, RZ, 0x1, P0 ;  /* 0x00000001ff037807 */ /* 0x004fc80000000000 */
[----:B------:R-:W-:-:S07]  /*1840*/  LOP3.LUT R8, R8, R3, RZ, 0x3c, !PT ;  /* 0x0000000308087212 */ /* 0x000fce00078e3cff */
.L_x_23:
[----:B------:R-:W-:Y:S01]  /*1850*/  UMOV UR6, 0x400 ;  /* 0x0000040000067882 */ /* 0x000fe20000000000 */
[----:B------:R-:W-:Y:S01]  /*1860*/  LEA.HI R3, R21, R21, RZ, 0x1 ;  /* 0x0000001515037211 */ /* 0x000fe200078f08ff */
[----:B-1----:R-:W-:Y:S01]  /*1870*/  ULEA UR6, UR37, UR6, 0x18 ;  /* 0x0000000625067291 */ /* 0x002fe2000f8ec0ff */
[----:B------:R-:W-:Y:S01]  /*1880*/  SHF.L.U32 R2, R15, 0x1f, RZ ;  /* 0x0000001f0f027819 */ /* 0x000fe200000006ff */
[----:B------:R-:W-:Y:S01]  /*1890*/  UISETP.GE.U32.AND UP0, UPT, UR4, 0x7f, UPT ;  /* 0x0000007f0400788c */ /* 0x000fe2000bf06070 */
[C---:B------:R-:W-:Y:S01]  /*18a0*/  R2UR UR9, R16.reuse ;  /* 0x00000000100972ca */ /* 0x040fe200000e0000 */
[----:B------:R-:W-:Y:S01]  /*18b0*/  ULEA UR8, UR23, UR6, 0x3 ;  /* 0x0000000617087291 */ /* 0x000fe2000f8e18ff */
[----:B------:R-:W-:Y:S01]  /*18c0*/  IMAD.SHL.U32 R3, R3, 0x40, RZ ;  /* 0x0000004003037824 */ /* 0x000fe200078e00ff */
[----:B------:R-:W-:Y:S01]  /*18d0*/  R2UR UR10, R16 ;  /* 0x00000000100a72ca */ /* 0x000fe200000e0000 */
[----:B------:R-:W-:-:S03]  /*18e0*/  UMOV UR25, URZ ;  /* 0x000000ff00197c82 */ /* 0x000fc60008000000 */
[----:B------:R-:W-:-:S03]  /*18f0*/  R2UR UR34, R3 ;  /* 0x00000000032272ca */ /* 0x000fc600000e0000 */
[----:B------:R1:W2:Y:S01]  /*1900*/  SYNCS.PHASECHK.TRANS64.TRYWAIT P0, [UR8+0x18], R2 ;  /* 0x00001802ff0075a7 */ /* 0x0002a20008001108 */
[----:B------:R-:W-:-:S09]  /*1910*/  R2UR UR8, R20 ;  /* 0x00000000140872ca */ /* 0x000fd200000e0000 */
[----:B------:R-:W-:-:S04]  /*1920*/  ULOP3.LUT UR34, UR9, 0xffffff80, UR34, 0xf8, !UPT ;  /* 0xffffff8009227892 */ /* 0x000fc8000f8ef822 */
[----:B------:R-:W-:Y:S01]  /*1930*/  ULEA UR10, UR8, UR10, 0x7 ;  /* 0x0000000a080a7291 */ /* 0x000fe2000f8e38ff */
[----:B------:R-:W-:Y:S11]  /*1940*/  BRA.U !UP0, `(.L_x_25) ;  /* 0x0000000108bc7547 */ /* 0x000ff6000b800000 */
[----:B------:R-:W-:Y:S01]  /*1950*/  UMOV UR16, UR21 ;  /* 0x0000001500107c82 */ /* 0x000fe20008000000 */
[----:B------:R-:W-:Y:S01]  /*1960*/  UMOV UR17, UR23 ;  /* 0x0000001700117c82 */ /* 0x000fe20008000000 */
[----:B------:R-:W-:-:S05]  /*1970*/  UMOV UR35, URZ ;  /* 0x000000ff00237c82 */ /* 0x000fca0008000000 */
.L_x_31:
[----:B------:R-:W-:Y:S01]  /*1980*/  ULEA UR33, UR17, UR6, 0x3 ;  /* 0x0000000611217291 */ /* 0x000fe2000f8e18ff */
[----:B------:R-:W-:Y:S01]  /*1990*/  @P5 MOV R3, 0x8000 ;  /* 0x0000800000035802 */ /* 0x000fe20000000f00 */
[----:B-12-4-:R-:W-:Y:S10]  /*19a0*/  @P0 BRA `(.L_x_26) ;  /* 0x00000000000c0947 */ /* 0x016ff40003800000 */
[----:B------:R-:W-:-:S04]  /*19b0*/  SHF.L.U32 R5, R15, 0x1f, RZ ;  /* 0x0000001f0f057819 */ /* 0x000fc800000006ff */
[----:B------:R-:W2:Y:S02]  /*19c0*/  SYNCS.PHASECHK.TRANS64.TRYWAIT P0, [UR33+0x18], R5 ;  /* 0x00001805ff0075a7 */ /* 0x000ea40008001121 */
[----:B--2---:R-:W-:Y:S05]  /*19d0*/  @!P0 BRA `(.L_x_27) ;  /* 0x0000006c006c8947 */ /* 0x004fea0003800000 */
.L_x_26:
[----:B------:R2:W-:Y:S01]  /*19e0*/  @P5 SYNCS.ARRIVE.TRANS64 RZ, [UR33], R3 ;  /* 0x00000003ffff59a7 */ /* 0x0005e20008000021 */
[----:B------:R-:W-:Y:S02]  /*19f0*/  ULOP3.LUT UR8, UR22, 0x2, URZ, 0xfc, !UPT ;  /* 0x0000000216087892 */ /* 0x000fe4000f8efcff */
[----:B------:R-:W-:Y:S02]  /*1a00*/  UIADD3 UR16, UPT, UPT, UR16, 0x1, URZ ;  /* 0x0000000110107890 */ /* 0x000fe4000fffe0ff */
[----:B------:R-:W-:Y:S02]  /*1a10*/  UISETP.NE.AND UP0, UPT, UR8, 0x2, UPT ;  /* 0x000000020800788c */ /* 0x000fe4000bf05270 */
[----:B------:R-:W-:-:S07]  /*1a20*/  UISETP.NE.AND UP2, UPT, UR16, 0x1, UPT ;  /* 0x000000011000788c */ /* 0x000fce000bf45270 */
[----:B------:R-:W-:Y:S05]  /*1a30*/  BRA.U UP0, `(.L_x_28) ;  /* 0x0000000100047547 */ /* 0x000fea000b800000 */
[----:B------:R-:W-:Y:S05]  /*1a40*/  BPT.TRAP 0x1 ;  /* 0x000000040000795c */ /* 0x000fea0000300000 */
.L_x_28:
[----:B------:R-:W-:Y:S04]  /*1a50*/  BSSY.RECONVERGENT B0, `(.L_x_29) ;  /* 0x0000003000007945 */ /* 0x000fe80003800200 */
[----:B------:R-:W-:Y:S05]  /*1a60*/  @!P4 BRA `(.L_x_30) ;  /* 0x000000000004c947 */ /* 0x000fea0003800000 */
[----:B------:R-:W-:Y:S05]  /*1a70*/  BPT.TRAP 0x1 ;  /* 0x000000040000795c */ /* 0x000fea0000300000 */
.L_x_30:
[----:B------:R-:W-:Y:S05]  /*1a80*/  BSYNC.RECONVERGENT B0 ;  /* 0x0000000000007941 */ /* 0x000fea0003800200 */
.L_x_29:
[----:B------:R-:W-:Y:S02]  /*1a90*/  UIADD3 UR23, UPT, UPT, UR17, 0x1, URZ ;  /* 0x0000000111177890 */ /* 0x000fe4000fffe0ff */
[----:B------:R-:W-:Y:S02]  /*1aa0*/  UIADD3 UR28, UP1, UPT, UR14, 0x80, URZ ;  /* 0x000000800e1c7890 */ /* 0x000fe4000ff3e0ff */
[----:B------:R-:W-:Y:S02]  /*1ab0*/  UISETP.NE.AND UP0, UPT, UR23, 0x3, UPT ;  /* 0x000000031700788c */ /* 0x000fe4000bf05270 */
[----:B------:R-:W-:Y:S02]  /*1ac0*/  ULOP3.LUT UR33, UR33, 0xfefffff8, URZ, 0xc0, !UPT ;  /* 0xfefffff821217892 */ /* 0x000fe4000f8ec0ff */
[----:B------:R-:W-:Y:S02]  /*1ad0*/  USEL UR9, URZ, 0x1, UP0 ;  /* 0x00000001ff097887 */ /* 0x000fe40008000000 */
[----:B------:R-:W-:-:S02]  /*1ae0*/  USEL UR23, UR23, URZ, UP0 ;  /* 0x000000ff17177287 */ /* 0x000fc40008000000 */
[----:B------:R-:W-:Y:S02]  /*1af0*/  UIADD3 UR26, UP0, UPT, UR14, 0x180, URZ ;  /* 0x000001800e1a7890 */ /* 0x000fe4000ff1e0ff */
[----:B------:R-:W-:Y:S01]  /*1b00*/  ULEA UR8, UR23, UR6, 0x3 ;  /* 0x0000000617087291 */ /* 0x000fe2000f8e18ff */
[----:B------:R-:W-:Y:S01]  /*1b10*/  LOP3.LUT R15, R15, UR9, RZ, 0x3c, !PT ;  /* 0x000000090f0f7c12 */ /* 0x000fe2000f8e3cff */
[----:B------:R-:W-:Y:S02]  /*1b20*/  UIADD3.X UR29, UPT, UPT, URZ, UR15, URZ, UP1, !UPT ;  /* 0x0000000fff1d7290 */ /* 0x000fe40008ffe4ff */
[----:B------:R-:W-:Y:S01]  /*1b30*/  UIADD3.X UR27, UPT, UPT, URZ, UR15, URZ, UP0, !UPT ;  /* 0x0000000fff1b7290 */ /* 0x000fe200087fe4ff */
[----:B-1----:R-:W-:Y:S01]  /*1b40*/  SHF.L.U32 R2, R15, 0x1f, RZ ;  /* 0x0000001f0f027819 */ /* 0x002fe200000006ff */
[----:B------:R-:W-:Y:S01]  /*1b50*/  UMOV UR18, 0x0 ;  /* 0x0000000000127882 */ /* 0x000fe20000000000 */
[----:B------:R-:W-:Y:S01]  /*1b60*/  UMOV UR19, 0x10000000 ;  /* 0x1000000000137882 */ /* 0x000fe20000000000 */
[----:B------:R-:W-:Y:S01]  /*1b70*/  UMOV UR11, UR35 ;  /* 0x00000023000b7c82 */ /* 0x000fe20008000000 */
[----:B------:R4:W1:Y:S01]  /*1b80*/  SYNCS.PHASECHK.TRANS64.TRYWAIT P0, [UR8+0x18], R2 ;  /* 0x00001802ff0075a7 */ /* 0x0008620008001108 */
[----:B------:R-:W-:Y:S01]  /*1b90*/  ULEA UR8, UR17, UR6, 0xd ;  /* 0x0000000611087291 */ /* 0x000fe2000f8e68ff */
[----:B------:R-:W-:Y:S01]  /*1ba0*/  UMOV UR12, UR36 ;  /* 0x00000024000c7c82 */ /* 0x000fe20008000000 */
[----:B------:R-:W-:-:S02]  /*1bb0*/  UMOV UR9, UR33 ;  /* 0x0000002100097c82 */ /* 0x000fc40008000000 */
[----:B------:R-:W-:Y:S02]  /*1bc0*/  UIADD3 UR32, UPT, UPT, UR8, 0x4300, URZ ;  /* 0x0000430008207890 */ /* 0x000fe4000fffe0ff */
[----:B------:R-:W-:Y:S01]  /*1bd0*/  UIADD3 UR8, UPT, UPT, UR8, 0xa300, URZ ;  /* 0x0000a30008087890 */ /* 0x000fe2000fffe0ff */
[----:B------:R-:W-:Y:S01]  /*1be0*/  UMOV UR25, UR13 ;  /* 0x0000000d00197c82 */ /* 0x000fe20008000000 */
[----:B------:R-:W-:-:S05]  /*1bf0*/  UMOV UR17, UR23 ;  /* 0x0000001700117c82 */ /* 0x000fca0008000000 */
[----:B------:R2:W-:Y:S02]  /*1c00*/  UTMALDG.3D.2CTA [UR32], [UR28], desc[UR18] ;  /* 0x000012201c0075b4 */ /* 0x0005e40008211000 */
[----:B------:R4:W-:Y:S01]  /*1c10*/  UTMALDG.3D.2CTA [UR8], [UR26], desc[UR18] ;  /* 0x000012081a0075b4 */ /* 0x0009e20008211000 */
[----:B--2---:R-:W-:Y:S01]  /*1c20*/  UIADD3 UR35, UPT, UPT, UR35, 0x40, URZ ;  /* 0x0000004023237890 */ /* 0x004fe2000fffe0ff */
[----:B------:R-:W-:Y:S11]  /*1c30*/  BRA.U UP2, `(.L_x_31) ;  /* 0xfffffffd02507547 */ /* 0x000ff6000b83ffff */
.L_x_25:
[----:B----4-:R-:W-:Y:S01]  /*1c40*/  ULEA UR8, UR23, UR6, 0x3 ;  /* 0x0000000617087291 */ /* 0x010fe2000f8e18ff */
[----:B-1----:R-:W-:Y:S01]  /*1c50*/  SHF.L.U32 R2, R15, 0x1f, RZ ;  /* 0x0000001f0f027819 */ /* 0x002fe200000006ff */
[----:B------:R-:W-:Y:S01]  /*1c60*/  @!P1 SYNCS.ARRIVE.TRANS64.A1T0 RZ, [UR6+0x78], RZ ;  /* 0x000078ffffff99a7 */ /* 0x000fe20008100006 */
[----:B------:R-:W-:-:S06]  /*1c70*/  UISETP.GT.AND UP0, UPT, UR7, UR5, UPT ;  /* 0x000000050700728c */ /* 0x000fcc000bf04270 */
[----:B--2---:R1:W2:Y:S03]  /*1c80*/  SYNCS.PHASECHK.TRANS64.TRYWAIT P0, [UR8+0x18], R2 ;  /* 0x00001802ff0075a7 */ /* 0x0042a60008001108 */
[----:B------:R-:W-:Y:S05]  /*1c90*/  BRA.U !UP0, `(.L_x_32) ;  /* 0x0000000108bc7547 */ /* 0x000fea000b800000 */
[----:B------:R-:W-:Y:S01]  /*1ca0*/  UIADD3 UR26, UPT, UPT, UR24, UR25, URZ ;  /* 0x00000019181a7290 */ /* 0x000fe2000fffe0ff */
[----:B------:R-:W-:-:S11]  /*1cb0*/  UMOV UR27, UR23 ;  /* 0x00000017001b7c82 */ /* 0x000fd60008000000 */
.L_x_38:
[----:B------:R-:W-:Y:S01]  /*1cc0*/  ULEA UR17, UR27, UR6, 0x3 ;  /* 0x000000061b117291 */ /* 0x000fe2000f8e18ff */
[----:B--2---:R-:W-:Y:S01]  /*1cd0*/  @P5 MOV R3, 0x8000 ;  /* 0x0000800000035802 */ /* 0x004fe20000000f00 */
[----:B-12---:R-:W-:Y:S10]  /*1ce0*/  @P0 BRA `(.L_x_33) ;  /* 0x00000000000c0947 */ /* 0x006ff40003800000 */
[----:B------:R-:W-:-:S04]  /*1cf0*/  SHF.L.U32 R5, R15, 0x1f, RZ ;  /* 0x0000001f0f057819 */ /* 0x000fc800000006ff */
[----:B------:R-:W2:Y:S02]  /*1d00*/  SYNCS.PHASECHK.TRANS64.TRYWAIT P0, [UR17+0x18], R5 ;  /* 0x00001805ff0075a7 */ /* 0x000ea40008001111 */
[----:B--2---:R-:W-:Y:S05]  /*1d10*/  @!P0 BRA `(.L_x_34) ;  /* 0x0000006800b48947 */ /* 0x004fea0003800000 */
.L_x_33:
[----:B------:R2:W-:Y:S01]  /*1d20*/  @P5 SYNCS.ARRIVE.TRANS64 RZ, [UR17], R3 ;  /* 0x00000003ffff59a7 */ /* 0x0005e20008000011 */
[----:B------:R-:W-:-:S04]  /*1d30*/  ULOP3.LUT UR8, UR22, 0x2, URZ, 0xfc, !UPT ;  /* 0x0000000216087892 */ /* 0x000fc8000f8efcff */
[----:B------:R-:W-:-:S09]  /*1d40*/  UISETP.NE.AND UP0, UPT, UR8, 0x2, UPT ;  /* 0x000000020800788c */ /* 0x000fd2000bf05270 */
[----:B------:R-:W-:Y:S05]  /*1d50*/  BRA.U UP0, `(.L_x_35) ;  /* 0x0000000100047547 */ /* 0x000fea000b800000 */
[----:B------:R-:W-:Y:S05]  /*1d60*/  BPT.TRAP 0x1 ;  /* 0x000000040000795c */ /* 0x000fea0000300000 */
.L_x_35:
[----:B------:R-:W-:Y:S04]  /*1d70*/  BSSY.RECONVERGENT B0, `(.L_x_36) ;  /* 0x0000003000007945 */ /* 0x000fe80003800200 */
[----:B------:R-:W-:Y:S05]  /*1d80*/  @!P4 BRA `(.L_x_37) ;  /* 0x000000000004c947 */ /* 0x000fea0003800000 */
[----:B------:R-:W-:Y:S05]  /*1d90*/  BPT.TRAP 0x1 ;  /* 0x000000040000795c */ /* 0x000fea0000300000 */
.L_x_37:
[----:B------:R-:W-:Y:S05]  /*1da0*/  BSYNC.RECONVERGENT B0 ;  /* 0x0000000000007941 */ /* 0x000fea0003800200 */
.L_x_36:
[----:B------:R-:W-:Y:S02]  /*1db0*/  UIADD3 UR23, UPT, UPT, UR27, 0x1, URZ ;  /* 0x000000011b177890 */ /* 0x000fe4000fffe0ff */
[----:B------:R-:W-:Y:S02]  /*1dc0*/  UIADD3 UR32, UP1, UPT, UR14, 0x80, URZ ;  /* 0x000000800e207890 */ /* 0x000fe4000ff3e0ff */
[----:B------:R-:W-:Y:S02]  /*1dd0*/  UISETP.NE.AND UP0, UPT, UR23, 0x3, UPT ;  /* 0x000000031700788c */ /* 0x000fe4000bf05270 */
[----:B------:R-:W-:Y:S02]  /*1de0*/  USHF.L.U32 UR19, UR25, 0x6, URZ ;  /* 0x0000000619137899 */ /* 0x000fe400080006ff */
[----:B------:R-:W-:Y:S02]  /*1df0*/  USEL UR9, URZ, 0x1, UP0 ;  /* 0x00000001ff097887 */ /* 0x000fe40008000000 */
[----:B------:R-:W-:-:S02]  /*1e00*/  USEL UR23, UR23, URZ, UP0 ;  /* 0x000000ff17177287 */ /* 0x000fc40008000000 */
[----:B------:R-:W-:Y:S02]  /*1e10*/  UIADD3 UR30, UP0, UPT, UR14, 0x180, URZ ;  /* 0x000001800e1e7890 */ /* 0x000fe4000ff1e0ff */
[----:B------:R-:W-:Y:S01]  /*1e20*/  ULEA UR8, UR23, UR6, 0x3 ;  /* 0x0000000617087291 */ /* 0x000fe2000f8e18ff */
[----:B------:R-:W-:Y:S01]  /*1e30*/  LOP3.LUT R15, R15, UR9, RZ, 0x3c, !PT ;  /* 0x000000090f0f7c12 */ /* 0x000fe2000f8e3cff */
[----:B------:R-:W-:Y:S02]  /*1e40*/  ULOP3.LUT UR17, UR17, 0xfefffff8, URZ, 0xc0, !UPT ;  /* 0xfefffff811117892 */ /* 0x000fe4000f8ec0ff */
[----:B------:R-:W-:Y:S01]  /*1e50*/  UIADD3.X UR33, UPT, UPT, URZ, UR15, URZ, UP1, !UPT ;  /* 0x0000000fff217290 */ /* 0x000fe20008ffe4ff */
[----:B-1----:R-:W-:Y:S01]  /*1e60*/  SHF.L.U32 R2, R15, 0x1f, RZ ;  /* 0x0000001f0f027819 */ /* 0x002fe200000006ff */
[----:B------:R-:W-:Y:S01]  /*1e70*/  UIADD3.X UR31, UPT, UPT, URZ, UR15, URZ, UP0, !UPT ;  /* 0x0000000fff1f7290 */ /* 0x000fe200087fe4ff */
[----:B------:R-:W-:Y:S02]  /*1e80*/  UMOV UR28, 0x0 ;  /* 0x00000000001c7882 */ /* 0x000fe40000000000 */
[----:B------:R4:W1:Y:S01]  /*1e90*/  SYNCS.PHASECHK.TRANS64.TRYWAIT P0, [UR8+0x18], R2 ;  /* 0x00001802ff0075a7 */ /* 0x0008620008001108 */
[----:B------:R-:W-:Y:S01]  /*1ea0*/  ULEA UR8, UR27, UR6, 0xd ;  /* 0x000000061b087291 */ /* 0x000fe2000f8e68ff */
[----:B------:R-:W-:Y:S01]  /*1eb0*/  UMOV UR29, 0x10000000 ;  /* 0x10000000001d7882 */ /* 0x000fe20000000000 */
[----:B------:R-:W-:-:S02]  /*1ec0*/  UMOV UR18, UR34 ;  /* 0x0000002200127c82 */ /* 0x000fc40008000000 */
[----:B------:R-:W-:Y:S02]  /*1ed0*/  UIADD3 UR16, UPT, UPT, UR8, 0x4300, URZ ;  /* 0x0000430008107890 */ /* 0x000fe4000fffe0ff */
[----:B------:R-:W-:Y:S01]  /*1ee0*/  UIADD3 UR8, UPT, UPT, UR8, 0xa300, URZ ;  /* 0x0000a30008087890 */ /* 0x000fe2000fffe0ff */
[----:B------:R-:W-:Y:S01]  /*1ef0*/  UMOV UR20, UR36 ;  /* 0x0000002400147c82 */ /* 0x000fe20008000000 */
[----:B------:R-:W-:Y:S01]  /*1f00*/  UMOV UR12, UR36 ;  /* 0x00000024000c7c82 */ /* 0x000fe20008000000 */
[----:B------:R-:W-:Y:S01]  /*1f10*/  UMOV UR9, UR17 ;  /* 0x0000001100097c82 */ /* 0x000fe20008000000 */
[----:B------:R-:W-:Y:S01]  /*1f20*/  UMOV UR11, UR19 ;  /* 0x00000013000b7c82 */ /* 0x000fe20008000000 */
[----:B------:R-:W-:Y:S02]  /*1f30*/  UIADD3 UR25, UPT, UPT, UR25, 0x1, URZ ;  /* 0x0000000119197890 */ /* 0x000fe4000fffe0ff */
[----:B------:R4:W-:Y:S01]  /*1f40*/  UTMALDG.3D.2CTA [UR16], [UR32], desc[UR28] ;  /* 0x00001c10200075b4 */ /* 0x0009e20008211000 */
[----:B------:R-:W-:Y:S01]  /*1f50*/  UMOV UR27, UR23 ;  /* 0x00000017001b7c82 */ /* 0x000fe20008000000 */
[----:B------:R-:W-:Y:S01]  /*1f60*/  UISETP.NE.AND UP0, UPT, UR25, UR26, UPT ;  /* 0x0000001a1900728c */ /* 0x000fe2000bf05270 */
[----:B------:R4:W-:Y:S08]  /*1f70*/  UTMALDG.3D.2CTA [UR8], [UR30], desc[UR28] ;  /* 0x00001c081e0075b4 */ /* 0x0009f00008211000 */
[----:B----4-:R-:W-:Y:S05]  /*1f80*/  BRA.U UP0, `(.L_x_38) ;  /* 0xfffffffd004c7547 */ /* 0x010fea000b83ffff */
.L_x_32:
[----:B-1----:R-:W-:Y:S01]  /*1f90*/  LEA R2, R14, UR6, 0x3 ;  /* 0x000000060e027c11 */ /* 0x002fe2000f8e18ff */
[----:B------:R-:W-:Y:S01]  /*1fa0*/  NOP ;  /* 0x0000000000007918 */ /* 0x000fe20000000000 */
[----:B--2---:R-:W-:Y:S02]  /*1fb0*/  SHF.L.U32 R3, R12, 0x1f, RZ ;  /* 0x0000001f0c037819 */ /* 0x004fe400000006ff */
[----:B------:R-:W-:Y:S02]  /*1fc0*/  LEA R4, R14, UR6, 0x4 ;  /* 0x000000060e047c11 */ /* 0x000fe4000f8e20ff */
[----:B------:R-:W1:Y:S02]  /*1fd0*/  SYNCS.PHASECHK.TRANS64.TRYWAIT P0, [R2+URZ+0x80], R3 ;  /* 0x00008003020075a7 */ /* 0x000e6400080011ff */
[----:B-1----:R-:W-:Y:S05]  /*1fe0*/  @!P0 BRA `(.L_x_39) ;  /* 0x0000006800188947 */ /* 0x002fea0003800000 */
.L_x_151:
[----:B------:R-:W2:Y:S01]  /*1ff0*/  LDS.128 R4, [R4+0x110] ;  /* 0x0001100004047984 */ /* 0x000ea20000000c00 */
[----:B------:R-:W-:Y:S01]  /*2000*/  ISETP.GE.AND P0, PT, R26, 0x1, PT ;  /* 0x000000011a00780c */ /* 0x000fe20003f06270 */
[----:B-1----:R-:W-:Y:S01]  /*2010*/  VIADD R2, R2, 0x90 ;  /* 0x0000009002027836 */ /* 0x002fe20000000000 */
[----:B------:R-:W-:Y:S01]  /*2020*/  @!PT LDS RZ, [RZ] ;  /* 0x00000000fffff984 */ /* 0x000fe20000000800 */
[----:B------:R-:W-:Y:S01]  /*2030*/  @!PT LDS RZ, [RZ] ;  /* 0x00000000fffff984 */ /* 0x000fe20000000800 */
[----:B------:R-:W-:Y:S01]  /*2040*/  @!PT LDS RZ, [RZ] ;  /* 0x00000000fffff984 */ /* 0x000fe20000000800 */
[----:B------:R-:W-:Y:S01]  /*2050*/  @!PT LDS RZ, [RZ] ;  /* 0x00000000fffff984 */ /* 0x000fe20000000800 */
[----:B------:R1:W-:Y:S06]  /*2060*/  MEMBAR.ALL.CTA ;  /* 0x0000000000007992 */ /* 0x0003ec0000008000 */
[----:B-1----:R-:W1:Y:S01]  /*2070*/  FENCE.VIEW.ASYNC.S ;  /* 0x00000000000073c6 */ /* 0x002e620000000000 */
[----:B------:R-:W-:-:S04]  /*2080*/  PRMT R2, RZ, 0x654, R2 ;  /* 0x00000654ff027816 */ /* 0x000fc80000000002 */
[----:B-1----:R1:W-:Y:S01]  /*2090*/  SYNCS.ARRIVE.TRANS64.RED.A1T0 RZ, [R2+URZ], RZ ;  /* 0x000000ff02ff79a7 */ /* 0x0023e200081004ff */
[----:B--2---:R-:W-:-:S13]  /*20a0*/  LOP3.LUT P2, RZ, R6, 0x1, RZ, 0xc0, !PT ;  /* 0x0000000106ff7812 */ /* 0x004fda000784c0ff */
[----:B------:R-:W-:Y:S01]  /*20b0*/  @P2 SHF.R.U32.HI R3, RZ, 0x10, R5 ;  /* 0x00000010ff032819 */ /* 0x000fe20000011605 */
[----:B------:R-:W-:Y:S01]  /*20c0*/  VOTEU.ANY UP0, P2 ;  /* 0x0000000000ff7886 */ /* 0x000fe20001000100 */
[----:B------:R-:W-:Y:S02]  /*20d0*/  @P2 MOV R13, R4 ;  /* 0x00000004000d2202 */ /* 0x000fe40000000f00 */
[----:B------:R-:W-:Y:S02]  /*20e0*/  @P2 R2UR.BROADCAST UR8, R3 ;  /* 0x00000000030822ca */ /* 0x000fe400008e0000 */
[----:B------:R-:W-:-:S11]  /*20f0*/  @P2 LOP3.LUT R11, R5, 0xffff, RZ, 0xc0, !PT ;  /* 0x0000ffff050b2812 */ /* 0x000fd600078ec0ff */
[----:B------:R-:W-:Y:S01]  /*2100*/  @UP0 UMOV UR36, UR8 ;  /* 0x0000000800240c82 */ /* 0x000fe20008000000 */
[----:B-1----:R-:W-:Y:S05]  /*2110*/  @!P0 BRA `(.L_x_40) ;  /* 0x0000000000b88947 */ /* 0x002fea0003800000 */
[----:B------:R-:W3:Y:S01]  /*2120*/  LDC.64 R4, c[0x0][0xb18] ;  /* 0x0002c600ff047b82 */ /* 0x000ee20000000a00 */
[----:B------:R-:W-:-:S07]  /*2130*/  ISETP.NE.AND P3, PT, R26, 0x1, PT ;  /* 0x000000011a00780c */ /* 0x000fce0003f65270 */
[----:B------:R-:W1:Y:S08]  /*2140*/  LDC.64 R6, c[0x0][0xb10] ;  /* 0x0002c400ff067b82 */ /* 0x000e700000000a00 */
[----:B------:R-:W2:Y:S08]  /*2150*/  LDC R17, c[0x0][0xb20] ;  /* 0x0002c800ff117b82 */ /* 0x000eb00000000800 */
[----:B------:R-:W4:Y:S01]  /*2160*/  LDC R18, c[0x0][0xb0c] ;  /* 0x0002c300ff127b82 */ /* 0x000f220000000800 */
[----:B---3--:R-:W-:Y:S01]  /*2170*/  IMAD.HI.U32 R22, R0, R5, RZ ;  /* 0x0000000500167227 */ /* 0x008fe200078e00ff */
[----:B------:R-:W-:-:S06]  /*2180*/  ISETP.NE.AND P0, PT, R4, 0x1, PT ;  /* 0x000000010400780c */ /* 0x000fcc0003f05270 */
[----:B------:R-:W3:Y:S01]  /*2190*/  LDC.64 R2, c[0x0][0xb28] ;  /* 0x0002ca00ff027b82 */ /* 0x000ee20000000a00 */
[----:B-1----:R-:W-:-:S04]  /*21a0*/  IMAD.HI.U32 R20, R9, R6, RZ ;  /* 0x0000000609147227 */ /* 0x002fc800078e00ff */
[----:B------:R-:W-:Y:S01]  /*21b0*/  IMAD.HI.U32 R24, R13, R6, RZ ;  /* 0x000000060d187227 */ /* 0x000fe200078e00ff */
[----:B------:R-:W-:Y:S02]  /*21c0*/  SHF.R.U32.HI R20, RZ, R7, R20 ;  /* 0x00000007ff147219 */ /* 0x000fe40000011614 */
[----:B--2---:R-:W-:Y:S01]  /*21d0*/  SHF.R.U32.HI R19, RZ, R17, R22 ;  /* 0x00000011ff137219 */ /* 0x004fe20000011616 */
[----:B------:R-:W-:Y:S01]  /*21e0*/  IMAD.HI.U32 R22, R11, R5, RZ ;  /* 0x000000050b167227 */ /* 0x000fe200078e00ff */
[----:B------:R-:W-:Y:S02]  /*21f0*/  SHF.R.U32.HI R24, RZ, R7, R24 ;  /* 0x00000007ff187219 */ /* 0x000fe40000011618 */
[----:B------:R-:W-:Y:S02]  /*2200*/  SEL R19, R0, R19, !P0 ;  /* 0x0000001300137207 */ /* 0x000fe40004000000 */
[----:B------:R-:W-:Y:S02]  /*2210*/  SHF.R.U32.HI R22, RZ, R17, R22 ;  /* 0x00000011ff167219 */ /* 0x000fe40000011616 */
[----:B----4-:R-:W-:-:S02]  /*2220*/  ISETP.NE.AND P1, PT, R18, 0x1, PT ;  /* 0x000000011200780c */ /* 0x010fc40003f25270 */
[----:B------:R-:W-:Y:S02]  /*2230*/  SEL R5, R11, R22, !P0 ;  /* 0x000000160b057207 */ /* 0x000fe40004000000 */
[----:B------:R-:W-:Y:S02]  /*2240*/  SEL R21, R9, R20, !P1 ;  /* 0x0000001409157207 */ /* 0x000fe40004800000 */
[----:B------:R-:W-:Y:S01]  /*2250*/  SEL R7, R13, R24, !P1 ;  /* 0x000000180d077207 */ /* 0x000fe20004800000 */
[----:B---3--:R-:W-:Y:S01]  /*2260*/  IMAD.HI.U32 R20, R19, R2, RZ ;  /* 0x0000000213147227 */ /* 0x008fe200078e00ff */
[----:B------:R-:W-:-:S03]  /*2270*/  IADD3 R17, PT, PT, -R5, RZ, RZ ;  /* 0x000000ff05117210 */ /* 0x000fc60007ffe1ff */
        /* <DEDUP_REMOVED lines=11> */
[----:B------:R-:W-:-:S04]  /*2330*/  @!P0 IMAD.HI.U32 R20, R7, R2, RZ ;  /* 0x0000000207148227 */ /* 0x000fc800078e00ff */
[----:B------:R-:W-:Y:S01]  /*2340*/  IMAD.MOV R2, RZ, RZ, -R6 ;  /* 0x000000ffff027224 */ /* 0x000fe200078e0a06 */
[----:B------:R-:W-:-:S03]  /*2350*/  @!P0 SHF.R.U32.HI R20, RZ, R3, R20 ;  /* 0x00000003ff148219 */ /* 0x000fc60000011614 */
[----:B------:R-:W-:Y:S01]  /*2360*/  IMAD R2, R26, R2, R5 ;  /* 0x000000021a027224 */ /* 0x000fe200078e0205 */
        /* <DEDUP_REMOVED lines=9> */
.L_x_40:
[----:B------:R-:W1:Y:S02]  /*2400*/  LDCU UR8, c[0x0][0xb30] ;  /* 0x00016600ff0877ac */ /* 0x000e640008000800 */
[----:B-1----:R-:W-:-:S09]  /*2410*/  UISETP.NE.AND UP0, UPT, UR8, 0x1, UPT ;  /* 0x000000010800788c */ /* 0x002fd2000bf05270 */
[----:B------:R-:W-:Y:S05]  /*2420*/  BRA.U UP0, `(.L_x_41) ;  /* 0x0000000100407547 */ /* 0x000fea000b800000 */
[----:B------:R-:W1:Y:S08]  /*2430*/  LDC.64 R4, c[0x0][0xb10] ;  /* 0x0002c400ff047b82 */ /* 0x000e700000000a00 */
[----:B------:R-:W2:Y:S08]  /*2440*/  LDC.64 R2, c[0x0][0xb18] ;  /* 0x0002c600ff027b82 */ /* 0x000eb00000000a00 */
[----:B------:R-:W4:Y:S08]  /*2450*/  LDC R6, c[0x0][0xb20] ;  /* 0x0002c800ff067b82 */ /* 0x000f300000000800 */
[----:B------:R-:W3:Y:S01]  /*2460*/  LDC R18, c[0x0][0xb0c] ;  /* 0x0002c300ff127b82 */ /* 0x000ee20000000800 */
[----:B-1----:R-:W-:-:S05]  /*2470*/  IMAD.HI.U32 R4, R13, R4, RZ ;  /* 0x000000040d047227 */ /* 0x002fca00078e00ff */
[----:B------:R-:W-:Y:S01]  /*2480*/  SHF.R.U32.HI R4, RZ, R5, R4 ;  /* 0x00000005ff047219 */ /* 0x000fe20000011604 */
[----:B--2---:R-:W-:Y:S01]  /*2490*/  IMAD.HI.U32 R3, R11, R3, RZ ;  /* 0x000000030b037227 */ /* 0x004fe200078e00ff */
[----:B------:R-:W-:-:S04]  /*24a0*/  ISETP.NE.AND P0, PT, R2, 0x1, PT ;  /* 0x000000010200780c */ /* 0x000fc80003f05270 */
[----:B----4-:R-:W-:-:S04]  /*24b0*/  SHF.R.U32.HI R6, RZ, R6, R3 ;  /* 0x00000006ff067219 */ /* 0x010fc80000011603 */
[----:B------:R-:W-:Y:S02]  /*24c0*/  SEL R3, R11, R6, !P0 ;  /* 0x000000060b037207 */ /* 0x000fe40004000000 */
[----:B---3--:R-:W-:-:S04]  /*24d0*/  ISETP.NE.AND P1, PT, R18, 0x1, PT ;  /* 0x000000011200780c */ /* 0x008fc80003f25270 */
[----:B------:R-:W-:-:S05]  /*24e0*/  SEL R4, R13, R4, !P1 ;  /* 0x000000040d047207 */ /* 0x000fca0004800000 */
[----:B------:R-:W-:Y:S02]  /*24f0*/  IMAD.IADD R5, R3, 0x1, -R4 ;  /* 0x0000000103057824 */ /* 0x000fe400078e0a04 */
[----:B------:R-:W-:Y:S02]  /*2500*/  IMAD.IADD R3, R4, 0x1, -R3 ;  /* 0x0000000104037824 */ /* 0x000fe400078e0a03 */
[----:B------:R-:W-:Y:S02]  /*2510*/  IMAD R13, R5, R18, R13 ;  /* 0x00000012050d7224 */ /* 0x000fe400078e020d */
[----:B------:R-:W-:-:S07]  /*2520*/  IMAD R11, R3, R2, R11 ;  /* 0x00000002030b7224 */ /* 0x000fce00078e020b */
.L_x_41:
[----:B------:R-:W-:Y:S01]  /*2530*/  VIADD R14, R14, 0x1 ;  /* 0x000000010e0e7836 */ /* 0x000fe20000000000 */
[----:B------:R-:W-:Y:S01]  /*2540*/  PLOP3.LUT P1, PT, PT, PT, PT, 0x80, 0x8 ;  /* 0x000000000008781c */ /* 0x000fe20003f2f070 */
[----:B------:R-:W-:Y:S02]  /*2550*/  IMAD.IADD R21, R13, 0x1, R60 ;  /* 0x000000010d157824 */ /* 0x000fe400078e023c */
[----:B------:R-:W-:Y:S01]  /*2560*/  IMAD.IADD R20, R11, 0x1, R58 ;  /* 0x000000010b147824 */ /* 0x000fe200078e023a */
[----:B------:R-:W-:-:S04]  /*2570*/  ISETP.NE.AND P0, PT, R14, 0x2, PT ;  /* 0x000000020e00780c */ /* 0x000fc80003f05270 */
[----:B------:R-:W-:Y:S02]  /*2580*/  SEL R3, RZ, 0x1, P0 ;  /* 0x00000001ff037807 */ /* 0x000fe40000000000 */
[----:B------:R-:W-:Y:S02]  /*2590*/  SEL R14, R14, RZ, P0 ;  /* 0x000000ff0e0e7207 */ /* 0x000fe40000000000 */
[----:B------:R-:W-:Y:S01]  /*25a0*/  LOP3.LUT R12, R12, R3, RZ, 0x3c, !PT ;  /* 0x000000030c0c7212 */ /* 0x000fe200078e3cff */
[----:B------:R-:W-:Y:S06]  /*25b0*/  @P2 BRA `(.L_x_42) ;  /* 0xfffffff000642947 */ /* 0x000fec000383ffff */
[----:B------:R-:W-:Y:S01]  /*25c0*/  UIADD3 UR6, UPT, UPT, UR6, 0x18, URZ ;  /* 0x0000001806067890 */ /* 0x000fe2000fffe0ff */
[----:B------:R-:W-:-:S03]  /*25d0*/  SHF.L.U32 R3, R15, 0x1f, RZ ;  /* 0x0000001f0f037819 */ /* 0x000fc600000006ff */
[----:B------:R-:W-:-:S09]  /*25e0*/  ULEA UR4, UR23, UR6, 0x3 ;  /* 0x0000000617047291 */ /* 0x000fd2000f8e18ff */
[----:B------:R-:W1:Y:S02]  /*25f0*/  SYNCS.PHASECHK.TRANS64.TRYWAIT P0, [UR4], R3 ;  /* 0x00000003ff0075a7 */ /* 0x000e640008001104 */
[----:B-1----:R-:W-:Y:S05]  /*2600*/  @!P0 BRA `(.L_x_43) ;  /* 0x0000006000a48947 */ /* 0x002fea0003800000 */
.L_x_153:
[----:B------:R-:W-:-:S04]  /*2610*/  UIADD3 UR5, UPT, UPT, UR23, 0x1, URZ ;  /* 0x0000000117057890 */ /* 0x000fc8000fffe0ff */
[----:B------:R-:W-:-:S04]  /*2620*/  UISETP.NE.AND UP0, UPT, UR5, 0x3, UPT ;  /* 0x000000030500788c */ /* 0x000fc8000bf05270 */
[----:B------:R-:W-:Y:S02]  /*2630*/  USEL UR7, URZ, 0x1, UP0 ;  /* 0x00000001ff077887 */ /* 0x000fe40008000000 */
[----:B------:R-:W-:-:S04]  /*2640*/  USEL UR5, UR5, URZ, UP0 ;  /* 0x000000ff05057287 */ /* 0x000fc80008000000 */
[----:B------:R-:W-:Y:S01]  /*2650*/  ULEA UR4, UR5, UR6, 0x3 ;  /* 0x0000000605047291 */ /* 0x000fe2000f8e18ff */
[----:B------:R-:W-:-:S04]  /*2660*/  LOP3.LUT R15, R15, UR7, RZ, 0x3c, !PT ;  /* 0x000000070f0f7c12 */ /* 0x000fc8000f8e3cff */
[----:B-1----:R-:W-:-:S04]  /*2670*/  SHF.L.U32 R3, R15, 0x1f, RZ ;  /* 0x0000001f0f037819 */ /* 0x002fc800000006ff */
[----:B------:R-:W1:Y:S02]  /*2680*/  SYNCS.PHASECHK.TRANS64.TRYWAIT P0, [UR4], R3 ;  /* 0x00000003ff0075a7 */ /* 0x000e640008001104 */
[----:B-1----:R-:W-:Y:S05]  /*2690*/  @!P0 BRA `(.L_x_44) ;  /* 0x0000006000988947 */ /* 0x002fea0003800000 */
.L_x_155:
[----:B------:R-:W-:-:S04]  /*26a0*/  UIADD3 UR5, UPT, UPT, UR5, 0x1, URZ ;  /* 0x0000000105057890 */ /* 0x000fc8000fffe0ff */
[----:B------:R-:W-:-:S04]  /*26b0*/  UISETP.NE.AND UP0, UPT, UR5, 0x3, UPT ;  /* 0x000000030500788c */ /* 0x000fc8000bf05270 */
[----:B------:R-:W-:Y:S02]  /*26c0*/  USEL UR4, URZ, 0x1, UP0 ;  /* 0x00000001ff047887 */ /* 0x000fe40008000000 */
[----:B------:R-:W-:-:S04]  /*26d0*/  USEL UR5, UR5, URZ, UP0 ;  /* 0x000000ff05057287 */ /* 0x000fc80008000000 */
[----:B------:R-:W-:Y:S01]  /*26e0*/  ULEA UR5, UR5, UR6, 0x3 ;  /* 0x0000000605057291 */ /* 0x000fe2000f8e18ff */
[----:B-1----:R-:W-:-:S04]  /*26f0*/  LOP3.LUT R3, R15, UR4, RZ, 0x3c, !PT ;  /* 0x000000040f037c12 */ /* 0x002fc8000f8e3cff */
[----:B------:R-:W-:Y:S01]  /*2700*/  SHF.L.U32 R3, R3, 0x1f, RZ ;  /* 0x0000001f03037819 */ /* 0x000fe200000006ff */
[----:B---3--:R-:W-:-:S07]  /*2710*/  IMAD.U32 R0, RZ, RZ, UR5 ;  /* 0x00000005ff007e24 */ /* 0x008fce000f8e00ff */
.L_x_45:
[----:B-1----:R1:W2:Y:S02]  /*2720*/  SYNCS.PHASECHK.TRANS64.TRYWAIT P0, [R0+URZ], R3 ;  /* 0x00000003000075a7 */ /* 0x0022a400080011ff */
[----:B--2---:R-:W-:Y:S05]  /*2730*/  @!P0 NANOSLEEP.SYNCS 0x989680 ;  /* 0x009896800000895d */ /* 0x004fea0003900000 */
[----:B------:R-:W2:Y:S02]  /*2740*/  @!P0 SYNCS.PHASECHK.TRANS64 P0, [R0+URZ], R3 ;  /* 0x00000003000085a7 */ /* 0x000ea400080010ff */
[----:B--2---:R-:W-:Y:S05]  /*2750*/  @P0 EXIT ;  /* 0x000000000000094d */ /* 0x004fea0003800000 */
[----:B------:R-:W-:Y:S05]  /*2760*/  BRA `(.L_x_45) ;  /* 0xfffffffc00ec7947 */ /* 0x000fea000383ffff */
.L_x_22:
[----:B------:R-:W-:-:S04]  /*2770*/  UISETP.NE.AND UP1, UPT, UR37, URZ, UPT ;  /* 0x000000ff2500728c */ /* 0x000fc8000bf25270 */
[----:B------:R-:W-:-:S09]  /*2780*/  UISETP.NE.OR UP1, UPT, UR10, 0x1, UP1 ;  /* 0x000000010a00788c */ /* 0x000fd20008f25670 */
[----:B------:R-:W-:Y:S05]  /*2790*/  BRA.U UP1, `(.L_x_46) ;  /* 0x00000005014c7547 */ /* 0x000fea000b800000 */
[----:B------:R-:W-:Y:S01]  /*27a0*/  HFMA2 R11, -RZ, RZ, 0, 0 ;  /* 0x00000000ff0b7431 */ /* 0x000fe200000001ff */
[----:B------:R-:W-:Y:S01]  /*27b0*/  ISETP.GE.U32.AND P2, PT, R10, 0x2, PT ;  /* 0x000000020a00780c */ /* 0x000fe20003f46070 */
[----:B------:R-:W-:Y:S01]  /*27c0*/  IMAD.MOV.U32 R12, RZ, RZ, 0x1 ;  /* 0x00000001ff0c7424 */ /* 0x000fe200078e00ff */
[----:B------:R-:W-:Y:S01]  /*27d0*/  CS2R R8, SRZ ;  /* 0x0000000000087805 */ /* 0x000fe2000001ff00 */
[----:B------:R-:W-:Y:S01]  /*27e0*/  IMAD.MOV.U32 R3, RZ, RZ, RZ ;  /* 0x000000ffff037224 */ /* 0x000fe200078e00ff */
[----:B------:R-:W-:Y:S01]  /*27f0*/  UMOV UR4, 0x400 ;  /* 0x0000040000047882 */ /* 0x000fe20000000000 */
[----:B------:R-:W-:Y:S01]  /*2800*/  UMOV UR6, URZ ;  /* 0x000000ff00067c82 */ /* 0x000fe20008000000 */
[----:B------:R-:W-:-:S12]  /*2810*/  ULEA UR37, UR37, UR4, 0x18 ;  /* 0x0000000425257291 */ /* 0x000fd8000f8ec0ff */
.L_x_50:
[----:B------:R-:W-:Y:S02]  /*2820*/  LEA R0, R3, UR37, 0x3 ;  /* 0x0000002503007c11 */ /* 0x000fe4000f8e18ff */
[----:B------:R-:W-:-:S03]  /*2830*/  SHF.L.U32 R5, R8, 0x1f, RZ ;  /* 0x0000001f08057819 */ /* 0x000fc600000006ff */
[----:B------:R-:W-:Y:S01]  /*2840*/  VIADD R4, R0, 0xf0 ;  /* 0x000000f000047836 */ /* 0x000fe20000000000 */
[----:B------:R-:W1:Y:S02]  /*2850*/  SYNCS.PHASECHK.TRANS64.TRYWAIT P0, [R0+URZ+0xe0], R5 ;  /* 0x0000e005000075a7 */ /* 0x000e6400080011ff */
[----:B-1----:R-:W-:Y:S05]  /*2860*/  @!P0 BRA `(.L_x_47) ;  /* 0x00000060003c8947 */ /* 0x002fea0003800000 */
.L_x_156:
[----:B------:R-:W-:Y:S01]  /*2870*/  ULEA UR5, UR6, UR37, 0x3 ;  /* 0x0000002506057291 */ /* 0x000fe2000f8e18ff */
[----:B------:R-:W-:Y:S01]  /*2880*/  PRMT R4, RZ, 0x654, R4 ;  /* 0x00000654ff047816 */ /* 0x000fe20000000004 */
[----:B-1----:R-:W-:Y:S01]  /*2890*/  @!P2 IMAD.MOV.U32 R5, RZ, RZ, 0x10 ;  /* 0x00000010ff05a424 */ /* 0x002fe200078e00ff */
[----:B------:R-:W-:Y:S01]  /*28a0*/  SHF.L.U32 R7, R12, 0x1f, RZ ;  /* 0x0000001f0c077819 */ /* 0x000fe200000006ff */
[----:B------:R-:W-:Y:S01]  /*28b0*/  UIADD3 UR4, UPT, UPT, UR5, 0x80, URZ ;  /* 0x0000008005047890 */ /* 0x000fe2000fffe0ff */
[----:B------:R1:W-:Y:S05]  /*28c0*/  SYNCS.ARRIVE.TRANS64.RED.A1T0 RZ, [R4+URZ], RZ ;  /* 0x000000ff04ff79a7 */ /* 0x0003ea00081004ff */
[----:B------:R-:W-:Y:S01]  /*28d0*/  IMAD.U32 R13, RZ, RZ, UR4 ;  /* 0x00000004ff0d7e24 */ /* 0x000fe2000f8e00ff */
[----:B------:R-:W2:Y:S04]  /*28e0*/  SYNCS.PHASECHK.TRANS64.TRYWAIT P0, [UR5+0x90], R7 ;  /* 0x00009007ff0075a7 */ /* 0x000ea80008001105 */
[----:B------:R-:W-:Y:S01]  /*28f0*/  PRMT R13, R10, 0x654, R13 ;  /* 0x000006540a0d7816 */ /* 0x000fe2000000000d */
[----:B-12---:R-:W-:Y:S06]  /*2900*/  @!P0 BRA `(.L_x_48) ;  /* 0x0000006000288947 */ /* 0x006fec0003800000 */
.L_x_158:
[----:B------:R-:W-:Y:S01]  /*2910*/  ULEA UR4, UR6, UR37, 0x4 ;  /* 0x0000002506047291 */ /* 0x000fe2000f8e20ff */
[----:B------:R-:W-:Y:S01]  /*2920*/  SEL R2, R13, R2, !P2 ;  /* 0x000000020d027207 */ /* 0x000fe20005000000 */
[----:B------:R-:W-:Y:S01]  /*2930*/  UIADD3 UR5, UPT, UPT, UR5, 0x80, URZ ;  /* 0x0000008005057890 */ /* 0x000fe2000fffe0ff */
[----:B-1----:R-:W-:Y:S01]  /*2940*/  LEA R0, R11, UR37, 0x3 ;  /* 0x000000250b007c11 */ /* 0x002fe2000f8e18ff */
[----:B------:R-:W-:Y:S01]  /*2950*/  UIADD3 UR4, UPT, UPT, UR4, 0x110, URZ ;  /* 0x0000011004047890 */ /* 0x000fe2000fffe0ff */
[----:B------:R1:W-:Y:S01]  /*2960*/  @!P2 SYNCS.ARRIVE.TRANS64.RED RZ, [R2+URZ], R5 ;  /* 0x0000000502ffa9a7 */ /* 0x0003e200080004ff */
[----:B------:R-:W-:Y:S01]  /*2970*/  UIADD3 UR6, UPT, UPT, UR6, 0x1, URZ ;  /* 0x0000000106067890 */ /* 0x000fe2000fffe0ff */
[----:B------:R-:W-:-:S03]  /*2980*/  VIADD R3, R3, 0x1 ;  /* 0x0000000103037836 */ /* 0x000fc60000000000 */
[----:B------:R-:W-:Y:S02]  /*2990*/  UISETP.NE.AND UP0, UPT, UR6, 0x2, UPT ;  /* 0x000000020600788c */ /* 0x000fe4000bf05270 */
[----:B------:R-:W-:Y:S01]  /*29a0*/  ISETP.NE.AND P0, PT, R3, 0x2, PT ;  /* 0x000000020300780c */ /* 0x000fe20003f05270 */
[----:B------:R-:W-:Y:S06]  /*29b0*/  UGETNEXTWORKID.BROADCAST [UR4], [UR5] ;  /* 0x00000000040073ca */ /* 0x000fec0008000100 */
[----:B------:R-:W-:Y:S02]  /*29c0*/  USEL UR4, URZ, 0x1, UP0 ;  /* 0x00000001ff047887 */ /* 0x000fe40008000000 */
[----:B------:R-:W-:-:S04]  /*29d0*/  USEL UR6, UR6, URZ, UP0 ;  /* 0x000000ff06067287 */ /* 0x000fc80008000000 */
[----:B------:R-:W-:Y:S02]  /*29e0*/  LOP3.LUT R12, R12, UR4, RZ, 0x3c, !PT ;  /* 0x000000040c0c7c12 */ /* 0x000fe4000f8e3cff */
[----:B-1----:R-:W-:-:S04]  /*29f0*/  SHF.L.U32 R5, R9, 0x1f, RZ ;  /* 0x0000001f09057819 */ /* 0x002fc800000006ff */
[----:B------:R-:W1:Y:S02]  /*2a00*/  SYNCS.PHASECHK.TRANS64.TRYWAIT P1, [R0+URZ+0x80], R5 ;  /* 0x00008005000075a7 */ /* 0x000e6400080211ff */
[----:B-1----:R-:W-:Y:S05]  /*2a10*/  @!P1 BRA `(.L_x_49) ;  /* 0x0000005c00fc9947 */ /* 0x002fea0003800000 */
.L_x_159:
[----:B------:R-:W-:Y:S01]  /*2a20*/  LEA R4, R11, UR37, 0x4 ;  /* 0x000000250b047c11 */ /* 0x000fe2000f8e20ff */
[----:B-1----:R-:W-:Y:S01]  /*2a30*/  VIADD R0, R0, 0x90 ;  /* 0x0000009000007836 */ /* 0x002fe20000000000 */
[----:B------:R-:W-:Y:S01]  /*2a40*/  SEL R3, R3, RZ, P0 ;  /* 0x000000ff03037207 */ /* 0x000fe20000000000 */
[----:B------:R-:W-:-:S03]  /*2a50*/  VIADD R11, R11, 0x1 ;  /* 0x000000010b0b7836 */ /* 0x000fc60000000000 */
[----:B------:R-:W1:Y:S01]  /*2a60*/  LDS.128 R4, [R4+0x110] ;  /* 0x0001100004047984 */ /* 0x000e620000000c00 */
[----:B------:R-:W-:Y:S02]  /*2a70*/  PRMT R0, RZ, 0x654, R0 ;  /* 0x00000654ff007816 */ /* 0x000fe40000000000 */
[C---:B------:R-:W-:Y:S01]  /*2a80*/  ISETP.NE.AND P1, PT, R11.reuse, 0x2, PT ;  /* 0x000000020b00780c */ /* 0x040fe20003f25270 */
[----:B------:R-:W-:Y:S01]  /*2a90*/  @!PT LDS RZ, [RZ] ;  /* 0x00000000fffff984 */ /* 0x000fe20000000800 */
[----:B------:R-:W-:Y:S01]  /*2aa0*/  @!PT LDS RZ, [RZ] ;  /* 0x00000000fffff984 */ /* 0x000fe20000000800 */
[----:B------:R-:W-:Y:S01]  /*2ab0*/  @!PT LDS RZ, [RZ] ;  /* 0x00000000fffff984 */ /* 0x000fe20000000800 */
[----:B------:R-:W-:Y:S01]  /*2ac0*/  @!PT LDS RZ, [RZ] ;  /* 0x00000000fffff984 */ /* 0x000fe20000000800 */
[----:B------:R2:W-:Y:S06]  /*2ad0*/  MEMBAR.ALL.CTA ;  /* 0x0000000000007992 */ /* 0x0005ec0000008000 */
[----:B--2---:R-:W2:Y:S01]  /*2ae0*/  FENCE.VIEW.ASYNC.S ;  /* 0x00000000000073c6 */ /* 0x004ea20000000000 */
[----:B------:R-:W-:Y:S01]  /*2af0*/  SEL R11, R11, RZ, P1 ;  /* 0x000000ff0b0b7207 */ /* 0x000fe20000800000 */
[----:B--2---:R2:W-:Y:S01]  /*2b00*/  SYNCS.ARRIVE.TRANS64.RED.A1T0 RZ, [R0+URZ], RZ ;  /* 0x000000ff00ff79a7 */ /* 0x0045e200081004ff */
[----:B-1----:R-:W-:-:S02]  /*2b10*/  LOP3.LUT P3, RZ, R6, 0x1, RZ, 0xc0, !PT ;  /* 0x0000000106ff7812 */ /* 0x002fc4000786c0ff */
[----:B------:R-:W-:-:S04]  /*2b20*/  SEL R5, RZ, 0x1, P0 ;  /* 0x00000001ff057807 */ /* 0x000fc80000000000 */
[----:B------:R-:W-:Y:S02]  /*2b30*/  LOP3.LUT R8, R8, R5, RZ, 0x3c, !PT ;  /* 0x0000000508087212 */ /* 0x000fe400078e3cff */
[----:B--2---:R-:W-:-:S04]  /*2b40*/  SEL R0, RZ, 0x1, P1 ;  /* 0x00000001ff007807 */ /* 0x004fc80000800000 */
[----:B------:R-:W-:Y:S01]  /*2b50*/  LOP3.LUT R9, R9, R0, RZ, 0x3c, !PT ;  /* 0x0000000009097212 */ /* 0x000fe200078e3cff */
[----:B------:R-:W-:Y:S06]  /*2b60*/  @P3 BRA `(.L_x_50) ;  /* 0xfffffffc002c3947 */ /* 0x000fec000383ffff */
[----:B------:R-:W-:Y:S01]  /*2b70*/  ULEA UR5, UR6, UR37, 0x3 ;  /* 0x0000002506057291 */ /* 0x000fe2000f8e18ff */
[----:B------:R-:W-:-:S08]  /*2b80*/  SHF.L.U32 R3, R12, 0x1f, RZ ;  /* 0x0000001f0c037819 */ /* 0x000fd000000006ff */
[----:B------:R-:W1:Y:S02]  /*2b90*/  SYNCS.PHASECHK.TRANS64 P0, [UR5+0x90], R3 ;  /* 0x00009003ff0075a7 */ /* 0x000e640008001005 */
[----:B-1----:R-:W-:Y:S05]  /*2ba0*/  @P0 BRA `(.L_x_51) ;  /* 0x0000000000080947 */ /* 0x002fea0003800000 */
[----:B------:R-:W1:Y:S02]  /*2bb0*/  SYNCS.PHASECHK.TRANS64.TRYWAIT P0, [UR5+0x90], R3 ;  /* 0x00009003ff0075a7 */ /* 0x000e640008001105 */
[----:B-1----:R-:W-:Y:S05]  /*2bc0*/  @!P0 BRA `(.L_x_52) ;  /* 0x0000005c00a48947 */ /* 0x002fea0003800000 */
.L_x_51:
[----:B------:R-:W-:-:S04]  /*2bd0*/  UIADD3 UR4, UPT, UPT, UR6, 0x1, URZ ;  /* 0x0000000106047890 */ /* 0x000fc8000fffe0ff */
[----:B------:R-:W-:-:S04]  /*2be0*/  UISETP.NE.AND UP0, UPT, UR4, 0x2, UPT ;  /* 0x000000020400788c */ /* 0x000fc8000bf05270 */
[----:B------:R-:W-:Y:S02]  /*2bf0*/  USEL UR7, URZ, 0x1, UP0 ;  /* 0x00000001ff077887 */ /* 0x000fe40008000000 */
[----:B------:R-:W-:-:S04]  /*2c00*/  USEL UR4, UR4, URZ, UP0 ;  /* 0x000000ff04047287 */ /* 0x000fc80008000000 */
[----:B------:R-:W-:Y:S01]  /*2c10*/  ULEA UR4, UR4, UR37, 0x3 ;  /* 0x0000002504047291 */ /* 0x000fe2000f8e18ff */
[----:B-1----:R-:W-:-:S04]  /*2c20*/  LOP3.LUT R3, R12, UR7, RZ, 0x3c, !PT ;  /* 0x000000070c037c12 */ /* 0x002fc8000f8e3cff */
[----:B------:R-:W-:-:S04]  /*2c30*/  SHF.L.U32 R0, R3, 0x1f, RZ ;  /* 0x0000001f03007819 */ /* 0x000fc800000006ff */
[----:B------:R-:W1:Y:S02]  /*2c40*/  SYNCS.PHASECHK.TRANS64 P0, [UR4+0x90], R0 ;  /* 0x00009000ff0075a7 */ /* 0x000e640008001004 */
[----:B-1----:R-:W-:Y:S05]  /*2c50*/  @P0 EXIT ;  /* 0x000000000000094d */ /* 0x002fea0003800000 */
[----:B------:R-:W-:Y:S02]  /*2c60*/  SHF.L.U32 R3, R3, 0x1f, RZ ;  /* 0x0000001f03037819 */ /* 0x000fe400000006ff */
[----:B------:R-:W-:-:S07]  /*2c70*/  MOV R0, UR4 ;  /* 0x0000000400007c02 */ /* 0x000fce0008000f00 */
.L_x_53:
[----:B-1----:R1:W2:Y:S02]  /*2c80*/  SYNCS.PHASECHK.TRANS64.TRYWAIT P0, [R0+URZ+0x90], R3 ;  /* 0x00009003000075a7 */ /* 0x0022a400080011ff */
[----:B--2---:R-:W-:Y:S05]  /*2c90*/  @!P0 NANOSLEEP.SYNCS 0x989680 ;  /* 0x009896800000895d */ /* 0x004fea0003900000 */
[----:B------:R-:W2:Y:S02]  /*2ca0*/  @!P0 SYNCS.PHASECHK.TRANS64 P0, [R0+URZ+0x90], R3 ;  /* 0x00009003000085a7 */ /* 0x000ea400080010ff */
[----:B--2---:R-:W-:Y:S05]  /*2cb0*/  @P0 EXIT ;  /* 0x000000000000094d */ /* 0x004fea0003800000 */
[----:B------:R-:W-:Y:S05]  /*2cc0*/  BRA `(.L_x_53) ;  /* 0xfffffffc00ec7947 */ /* 0x000fea000383ffff */
.L_x_46:
[----:B------:R-:W-:Y:S05]  /*2cd0*/  BRA.U UP4, `(.L_x_54) ;  /* 0x0000001104d07547 */ /* 0x000fea000b800000 */
[----:B------:R-:W-:Y:S01]  /*2ce0*/  UMOV UR6, 0x40 ;  /* 0x0000004000067882 */ /* 0x000fe20000000000 */
[----:B------:R-:W-:Y:S01]  /*2cf0*/  NOP ;  /* 0x0000000000007918 */ /* 0x000fe20000000000 */
[----:B------:R-:W-:Y:S01]  /*2d00*/  ULEA UR6, UR37, UR6, 0x18 ;  /* 0x0000000625067291 */ /* 0x000fe2000f8ec0ff */
[----:B------:R-:W-:Y:S02]  /*2d10*/  UMOV UR7, 0x400 ;  /* 0x0000040000077882 */ /* 0x000fe40000000000 */
[----:B------:R-:W-:-:S06]  /*2d20*/  ULEA UR37, UR37, UR7, 0x18 ;  /* 0x0000000725257291 */ /* 0x000fcc000f8ec0ff */
[----:B------:R-:W1:Y:S02]  /*2d30*/  LDS.U8 R2, [UR6+0x1c] ;  /* 0x00001c06ff027984 */ /* 0x000e640008000000 */
[----:B-1----:R-:W-:-:S13]  /*2d40*/  ISETP.NE.AND P0, PT, R2, RZ, PT ;  /* 0x000000ff0200720c */ /* 0x002fda0003f05270 */
[----:B------:R-:W-:Y:S05]  /*2d50*/  @P0 BRA `(.L_x_55) ;  /* 0x0000000400080947 */ /* 0x000fea0003800000 */
[----:B------:R-:W-:Y:S02]  /*2d60*/  UISETP.NE.U32.AND UP0, UPT, UR5, 0x1, UPT ;  /* 0x000000010500788c */ /* 0x000fe4000bf05070 */
[----:B------:R-:W-:-:S07]  /*2d70*/  UIADD3 UR8, UPT, UPT, UR6, 0x8, URZ ;  /* 0x0000000806087890 */ /* 0x000fce000fffe0ff */
[----:B------:R-:W-:Y:S05]  /*2d80*/  BRA.U !UP0, `(.L_x_56) ;  /* 0x00000001089c7547 */ /* 0x000fea000b800000 */
[----:B------:R-:W-:Y:S01]  /*2d90*/  ELECT P0, URZ, PT ;  /* 0x0000000000ff782f */ /* 0x000fe20003800000 */
[----:B------:R-:W-:-:S12]  /*2da0*/  BSSY B0, `(.L_x_56) ;  /* 0x0000025000007945 */ /* 0x000fd80003800000 */
[----:B------:R-:W-:Y:S05]  /*2db0*/  @!P0 BRA `(.L_x_57) ;  /* 0x00000000008c8947 */ /* 0x000fea0003800000 */
[----:B------:R-:W-:-:S05]  /*2dc0*/  UMOV UR7, 0x10 ;  /* 0x0000001000077882 */ /* 0x000fca0000000000 */
[----:B------:R-:W-:Y:S04]  /*2dd0*/  DEPBAR.LE SB1, 0x36 ;  /* 0x00009d800000791a */ /* 0x000fe80000000000 */
[----:B------:R-:W1:Y:S02]  /*2de0*/  UTCATOMSWS.2CTA.FIND_AND_SET.ALIGN UP1, UR7, UR7 ;  /* 0x00000007000775e3 */ /* 0x000e640008220800 */
[----:B-1----:R-:W-:Y:S01]  /*2df0*/  MOV R11, UR7 ;  /* 0x00000007000b7c02 */ /* 0x002fe20008000f00 */
[----:B------:R-:W-:Y:S06]  /*2e00*/  BRA.U UP1, `(.L_x_58) ;  /* 0x0000000101187547 */ /* 0x000fec000b800000 */
.L_x_59:
[----:B------:R-:W-:Y:S05]  /*2e10*/  NANOSLEEP 0x64 ;  /* 0x000000640000795d */ /* 0x000fea0003800000 */
[----:B------:R-:W-:-:S05]  /*2e20*/  UMOV UR7, 0x10 ;  /* 0x0000001000077882 */ /* 0x000fca0000000000 */
[----:B------:R-:W-:Y:S04]  /*2e30*/  DEPBAR.LE SB1, 0x36 ;  /* 0x00009d800000791a */ /* 0x000fe80000000000 */
[----:B------:R-:W1:Y:S02]  /*2e40*/  UTCATOMSWS.2CTA.FIND_AND_SET.ALIGN UP1, UR7, UR7 ;  /* 0x00000007000775e3 */ /* 0x000e640008220800 */
[----:B-1----:R-:W-:Y:S01]  /*2e50*/  MOV R11, UR7 ;  /* 0x00000007000b7c02 */ /* 0x002fe20008000f00 */
[----:B------:R-:W-:Y:S05]  /*2e60*/  BRA.U !UP1, `(.L_x_59) ;  /* 0xfffffffd09e87547 */ /* 0x000fea000b83ffff */
.L_x_58:
[----:B------:R-:W1:Y:S01]  /*2e70*/  LDS R5, [UR6+0x10] ;  /* 0x00001006ff057984 */ /* 0x000e620008000800 */
[----:B------:R-:W-:Y:S01]  /*2e80*/  IMAD.U32 R3, RZ, RZ, UR37 ;  /* 0x00000025ff037e24 */ /* 0x000fe2000f8e00ff */
[----:B------:R-:W-:-:S03]  /*2e90*/  MOV R2, UR4 ;  /* 0x0000000400027c02 */ /* 0x000fc60008000f00 */
[----:B------:R-:W-:Y:S01]  /*2ea0*/  VIADD R3, R3, 0x130 ;  /* 0x0000013003037836 */ /* 0x000fe20000000000 */
[----:B-1----:R-:W-:-:S04]  /*2eb0*/  SHF.L.U32 R5, R5, 0x1f, RZ ;  /* 0x0000001f05057819 */ /* 0x002fc800000006ff */
[----:B------:R-:W1:Y:S02]  /*2ec0*/  SYNCS.PHASECHK.TRANS64.TRYWAIT P0, [UR6+0x8], R5 ;  /* 0x00000805ff0075a7 */ /* 0x000e640008001106 */
[----:B-1----:R-:W-:Y:S05]  /*2ed0*/  @P0 BRA `(.L_x_60) ;  /* 0x0000000000080947 */ /* 0x002fea0003800000 */
[----:B------:R-:W1:Y:S02]  /*2ee0*/  SYNCS.PHASECHK.TRANS64.TRYWAIT P0, [UR6+0x8], R5 ;  /* 0x00000805ff0075a7 */ /* 0x000e640008001106 */
[----:B-1----:R-:W-:Y:S05]  /*2ef0*/  @!P0 BRA `(.L_x_61) ;  /* 0x0000005800f08947 */ /* 0x002fea0003800000 */
.L_x_60:
[----:B-1----:R-:W-:Y:S01]  /*2f00*/  HFMA2 R4, -RZ, RZ, 0, 5.9604644775390625e-08 ;  /* 0x00000001ff047431 */ /* 0x002fe200000001ff */
[----:B------:R-:W-:Y:S01]  /*2f10*/  UPRMT UR7, UR4, 0x654, UR8 ;  /* 0x0000065404077896 */ /* 0x000fe20008000008 */
[----:B------:R-:W-:Y:S01]  /*2f20*/  IMAD.MOV.U32 R6, RZ, RZ, 0xffff ;  /* 0x0000ffffff067424 */ /* 0x000fe200078e00ff */
[----:B------:R-:W-:Y:S01]  /*2f30*/  PRMT R2, R2, 0x654, R3 ;  /* 0x0000065402027816 */ /* 0x000fe20000000003 */
[----:B------:R-:W-:Y:S02]  /*2f40*/  IMAD.MOV.U32 R5, RZ, RZ, 0x4 ;  /* 0x00000004ff057424 */ /* 0x000fe400078e00ff */
[----:B------:R-:W-:Y:S01]  /*2f50*/  IMAD.SHL.U32 R9, R11, 0x20, RZ ;  /* 0x000000200b097824 */ /* 0x000fe200078e00ff */
[----:B------:R-:W-:Y:S02]  /*2f60*/  MOV R3, UR7 ;  /* 0x0000000700037c02 */ /* 0x000fe40008000f00 */
[-C--:B------:R-:W-:Y:S01]  /*2f70*/  SHF.L.U32 R7, R6, R11.reuse, RZ ;  /* 0x0000000b06077219 */ /* 0x080fe200000006ff */
[----:B------:R1:W-:Y:S01]  /*2f80*/  SYNCS.ARRIVE.TRANS64.RED RZ, [UR7], R5 ;  /* 0x00000005ffff79a7 */ /* 0x0003e20008000407 */
[----:B------:R-:W-:Y:S01]  /*2f90*/  SHF.L.U32 R6, R4, R11, RZ ;  /* 0x0000000b04067219 */ /* 0x000fe200000006ff */
[----:B------:R1:W-:Y:S04]  /*2fa0*/  STS [UR37+0x130], R9 ;  /* 0x00013009ff007988 */ /* 0x0003e80008000825 */
[----:B------:R1:W-:Y:S04]  /*2fb0*/  STAS [R2.64], R11 ;  /* 0x0000000b02007dbd */ /* 0x0003e8000c0008ff */
[----:B------:R1:W-:Y:S04]  /*2fc0*/  ATOMS.OR RZ, [UR6+0x14], R7 ;  /* 0x00001407ffff798c */ /* 0x0003e8000b000006 */
[----:B------:R1:W-:Y:S04]  /*2fd0*/  ATOMS.OR RZ, [UR6+0x18], R6 ;  /* 0x00001806ffff798c */ /* 0x0003e8000b000006 */
[----:B------:R1:W-:Y:S02]  /*2fe0*/  ATOMS.XOR RZ, [UR6+0x10], R4 ;  /* 0x00001004ffff798c */ /* 0x0003e4000b800006 */
.L_x_57:
[----:B------:R-:W-:Y:S05]  /*2ff0*/  BSYNC B0 ;  /* 0x0000000000007941 */ /* 0x000fea0003800000 */
.L_x_56:
[----:B------:R-:W-:Y:S05]  /*3000*/  BRA.U UP0, `(.L_x_62) ;  /* 0x00000001006c7547 */ /* 0x000fea000b800000 */
[----:B------:R-:W-:-:S03]  /*3010*/  UMOV UR7, 0xffffffff ;  /* 0xffffffff00077882 */ /* 0x000fc60000000000 */
[----:B------:R-:W-:Y:S05]  /*3020*/  BRA.DIV UR7, `(.L_x_63) ;  /* 0x0000005a07bc7947 */ /* 0x000fea000b800000 */
[----:B------:R-:W-:-:S13]  /*3030*/  ELECT P6, URZ, PT ;  /* 0x0000000000ff782f */ /* 0x000fda00038c0000 */
.L_x_163:
[----:B------:R-:W-:Y:S05]  /*3040*/  @!P6 BRA `(.L_x_62) ;  /* 0x00000000005ce947 */ /* 0x000fea0003800000 */
[----:B-1----:R-:W1:Y:S02]  /*3050*/  LDS R3, [UR6+0x10] ;  /* 0x00001006ff037984 */ /* 0x002e640008000800 */
[----:B-1----:R-:W-:-:S04]  /*3060*/  SHF.L.U32 R3, R3, 0x1f, RZ ;  /* 0x0000001f03037819 */ /* 0x002fc800000006ff */
[----:B------:R-:W1:Y:S02]  /*3070*/  SYNCS.PHASECHK.TRANS64.TRYWAIT P0, [UR6+0x8], R3 ;  /* 0x00000803ff0075a7 */ /* 0x000e640008001106 */
[----:B-1----:R-:W-:Y:S05]  /*3080*/  @P0 BRA `(.L_x_64) ;  /* 0x0000000000080947 */ /* 0x002fea0003800000 */
[----:B------:R-:W1:Y:S02]  /*3090*/  SYNCS.PHASECHK.TRANS64.TRYWAIT P0, [UR6+0x8], R3 ;  /* 0x00000803ff0075a7 */ /* 0x000e640008001106 */
[----:B-1----:R-:W-:Y:S05]  /*30a0*/  @!P0 BRA `(.L_x_65) ;  /* 0x0000005800bc8947 */ /* 0x002fea0003800000 */
.L_x_64:
[----:B------:R-:W2:Y:S01]  /*30b0*/  LDS R5, [UR37+0x130] ;  /* 0x00013025ff057984 */ /* 0x000ea20008000800 */
[----:B-1----:R-:W-:Y:S02]  /*30c0*/  HFMA2 R2, -RZ, RZ, 0, 5.9604644775390625e-08 ;  /* 0x00000001ff027431 */ /* 0x002fe400000001ff */
[----:B------:R-:W-:Y:S01]  /*30d0*/  IMAD.MOV.U32 R3, RZ, RZ, 0xffff ;  /* 0x0000ffffff037424 */ /* 0x000fe200078e00ff */
[----:B------:R-:W-:Y:S01]  /*30e0*/  UPRMT UR7, UR4, 0x654, UR8 ;  /* 0x0000065404077896 */ /* 0x000fe20008000008 */
[----:B--2---:R-:W-:-:S03]  /*30f0*/  IMAD.SHL.U32 R4, R5, 0x20, RZ ;  /* 0x0000002005047824 */ /* 0x004fc600078e00ff */
[-C--:B------:R-:W-:Y:S02]  /*3100*/  SHF.L.U32 R3, R3, R5.reuse, RZ ;  /* 0x0000000503037219 */ /* 0x080fe400000006ff */
[----:B------:R-:W-:Y:S01]  /*3110*/  SHF.L.U32 R5, R2, R5, RZ ;  /* 0x0000000502057219 */ /* 0x000fe200000006ff */
[----:B------:R2:W-:Y:S04]  /*3120*/  STS [UR37+0x130], R4 ;  /* 0x00013004ff007988 */ /* 0x0005e80008000825 */
[----:B------:R2:W-:Y:S04]  /*3130*/  ATOMS.OR RZ, [UR6+0x14], R3 ;  /* 0x00001403ffff798c */ /* 0x0005e8000b000006 */
[----:B------:R2:W-:Y:S01]  /*3140*/  ATOMS.OR RZ, [UR6+0x18], R5 ;  /* 0x00001805ffff798c */ /* 0x0005e2000b000006 */
[----:B------:R-:W-:Y:S03]  /*3150*/  SYNCS.ARRIVE.TRANS64.RED.A1T0 RZ, [UR7], RZ ;  /* 0x000000ffffff79a7 */ /* 0x000fe60008100407 */
[----:B------:R2:W-:Y:S01]  /*3160*/  ATOMS.XOR RZ, [UR6+0x10], R2 ;  /* 0x00001002ffff798c */ /* 0x0005e2000b800006 */
[----:B------:R-:W-:Y:S05]  /*3170*/  BRA `(.L_x_62) ;  /* 0x0000000000107947 */ /* 0x000fea0003800000 */
.L_x_55:
[----:B------:R-:W-:-:S05]  /*3180*/  MOV R2, 0xffffffff ;  /* 0xffffffff00027802 */ /* 0x000fca0000000f00 */
[----:B------:R1:W-:Y:S02]  /*3190*/  STS [UR37+0x130], R2 ;  /* 0x00013002ff007988 */ /* 0x0003e40008000825 */
[----:B-1----:R-:W-:Y:S02]  /*31a0*/  MOV R2, 0x31c0 ;  /* 0x000031c000027802 */ /* 0x002fe40000000f00 */
[----:B-----5:R-:W-:Y:S05]  /*31b0*/  CALL.REL.NOINC `($__internal_1_$__cuda_sm10x_tcgen05_guardrail_trap_phase_invalid_during_alloc) ;  /* 0x0000006000907944 */ /* 0x020fea0003c00000 */
.L_x_62:
[----:B------:R-:W-:Y:S05]  /*31c0*/  WARPSYNC.ALL ;  /* 0x0000000000007948 */ /* 0x000fea0003800000 */
[----:B------:R-:W3:Y:S01]  /*31d0*/  S2UR UR7, SR_CgaCtaId ;  /* 0x00000000000779c3 */ /* 0x000ee20000008800 */
[----:B------:R-:W-:Y:S01]  /*31e0*/  UMOV UR6, 0x400 ;  /* 0x0000040000067882 */ /* 0x000fe20000000000 */
[----:B------:R-:W-:-:S06]  /*31f0*/  NOP ;  /* 0x0000000000007918 */ /* 0x000fcc0000000000 */
[----:B------:R-:W-:Y:S06]  /*3200*/  BAR.ARV 0x6, 0xa0 ;  /* 0x0182800000007b1d */ /* 0x000fec0000002000 */
[----:B------:R-:W4:Y:S01]  /*3210*/  LDCU UR8, c[0x0][0x38c] ;  /* 0x00007180ff0877ac */ /* 0x000f220008000800 */
[----:B------:R-:W-:Y:S01]  /*3220*/  LOP3.LUT R0, R0, 0xffff, RZ, 0xc0, !PT ;  /* 0x0000ffff00007812 */ /* 0x000fe200078ec0ff */
[----:B-1----:R-:W-:Y:S01]  /*3230*/  IMAD.MOV.U32 R9, RZ, RZ, 0x1 ;  /* 0x00000001ff097424 */ /* 0x002fe200078e00ff */
[----:B------:R-:W-:Y:S01]  /*3240*/  LOP3.LUT R8, R8, 0xffff, RZ, 0xc0, !PT ;  /* 0x0000ffff08087812 */ /* 0x000fe200078ec0ff */
[----:B------:R-:W-:Y:S01]  /*3250*/  UMOV UR17, URZ ;  /* 0x000000ff00117c82 */ /* 0x000fe20008000000 */
[----:B------:R-:W-:Y:S01]  /*3260*/  R2UR UR11, R0 ;  /* 0x00000000000b72ca */ /* 0x000fe200000e0000 */
[----:B------:R-:W-:Y:S01]  /*3270*/  UMOV UR16, URZ ;  /* 0x000000ff00107c82 */ /* 0x000fe20008000000 */
[----:B------:R-:W-:Y:S01]  /*3280*/  R2UR UR12, R8 ;  /* 0x00000000080c72ca */ /* 0x000fe200000e0000 */
[----:B------:R-:W-:Y:S01]  /*3290*/  IMAD.MOV.U32 R8, RZ, RZ, RZ ;  /* 0x000000ffff087224 */ /* 0x000fe200078e00ff */
[----:B------:R-:W-:Y:S01]  /*32a0*/  UMOV UR15, URZ ;  /* 0x000000ff000f7c82 */ /* 0x000fe20008000000 */
[----:B---3--:R-:W-:-:S02]  /*32b0*/  ULEA UR7, UR7, UR6, 0x18 ;  /* 0x0000000607077291 */ /* 0x008fc4000f8ec0ff */
[----:B------:R-:W-:Y:S02]  /*32c0*/  UISETP.NE.AND UP2, UPT, UR5, URZ, UPT ;  /* 0x000000ff0500728c */ /* 0x000fe4000bf45270 */
[----:B------:R-:W-:Y:S02]  /*32d0*/  UIADD3 UR20, UPT, UPT, UR7, 0x4300, URZ ;  /* 0x0000430007147890 */ /* 0x000fe4000fffe0ff */
[----:B------:R-:W-:Y:S02]  /*32e0*/  UIADD3 UR19, UPT, UPT, UR7, 0xa300, URZ ;  /* 0x0000a30007137890 */ /* 0x000fe4000fffe0ff */
[----:B----4-:R-:W-:Y:S01]  /*32f0*/  UIADD3 UR8, UPT, UPT, UR8, 0x3f, URZ ;  /* 0x0000003f08087890 */ /* 0x010fe2000fffe0ff */
[----:B--2---:R-:W1:Y:S01]  /*3300*/  LDS R2, [UR7+0x130] ;  /* 0x00013007ff027984 */ /* 0x004e620008000800 */
[----:B------:R-:W-:Y:S02]  /*3310*/  USHF.R.U32.HI UR20, URZ, 0x4, UR20 ;  /* 0x00000004ff147899 */ /* 0x000fe40008011614 */
[----:B------:R-:W-:-:S02]  /*3320*/  USHF.R.S32.HI UR6, URZ, 0x1f, UR8 ;  /* 0x0000001fff067899 */ /* 0x000fc40008011408 */
[----:B------:R-:W-:Y:S02]  /*3330*/  USHF.R.U32.HI UR19, URZ, 0x4, UR19 ;  /* 0x00000004ff137899 */ /* 0x000fe40008011613 */
[----:B------:R-:W-:Y:S01]  /*3340*/  ULEA.HI UR6, UR6, UR8, URZ, 0x6 ;  /* 0x0000000806067291 */ /* 0x000fe2000f8f30ff */
[----:B------:R-:W-:Y:S01]  /*3350*/  UMOV UR28, 0x0 ;  /* 0x00000000001c7882 */ /* 0x000fe20000000000 */
[----:B------:R-:W-:Y:S02]  /*3360*/  UMOV UR29, 0x8218010 ;  /* 0x08218010001d7882 */ /* 0x000fe40000000000 */
[----:B------:R-:W-:Y:S02]  /*3370*/  USHF.R.S32.HI UR6, URZ, 0x6, UR6 ;  /* 0x00000006ff067899 */ /* 0x000fe40008011406 */
[----:B------:R-:W-:Y:S02]  /*3380*/  ULOP3.LUT UR20, UR20, 0x3fff, URZ, 0xc0, !UPT ;  /* 0x00003fff14147892 */ /* 0x000fe4000f8ec0ff */
[----:B------:R-:W-:-:S02]  /*3390*/  UISETP.LT.AND UP0, UPT, UR6, 0x1, UPT ;  /* 0x000000010600788c */ /* 0x000fc4000bf01270 */
[----:B------:R-:W-:Y:S02]  /*33a0*/  ULOP3.LUT UR19, UR19, 0x3fff, URZ, 0xc0, !UPT ;  /* 0x00003fff13137892 */ /* 0x000fe4000f8ec0ff */
[----:B------:R-:W-:Y:S01]  /*33b0*/  USEL UR18, UR6, 0x1, !UP0 ;  /* 0x0000000106127887 */ /* 0x000fe2000c000000 */
[----:B------:R-:W-:Y:S01]  /*33c0*/  UMOV UR26, 0x0 ;  /* 0x00000000001a7882 */ /* 0x000fe20000000000 */
[----:B------:R-:W-:Y:S01]  /*33d0*/  UMOV UR27, 0x8218010 ;  /* 0x08218010001b7882 */ /* 0x000fe20000000000 */
[----:B------:R-:W-:Y:S01]  /*33e0*/  UMOV UR24, 0x0 ;  /* 0x0000000000187882 */ /* 0x000fe20000000000 */
[----:B------:R-:W-:Y:S01]  /*33f0*/  UMOV UR25, 0x8218010 ;  /* 0x0821801000197882 */ /* 0x000fe20000000000 */
[----:B------:R-:W-:Y:S01]  /*3400*/  UMOV UR22, 0x0 ;  /* 0x0000000000167882 */ /* 0x000fe20000000000 */
[----:B------:R-:W-:Y:S01]  /*3410*/  UMOV UR23, 0x8218010 ;  /* 0x0821801000177882 */ /* 0x000fe20000000000 */
[----:B-1----:R-:W-:Y:S02]  /*3420*/  R2UR UR21, R2 ;  /* 0x00000000021572ca */ /* 0x002fe400000e0000 */
[----:B------:R-:W-:-:S13]  /*3430*/  CS2R R2, SRZ ;  /* 0x0000000000027805 */ /* 0x000fda000001ff00 */
.L_x_73:
[C---:B------:R-:W-:Y:S02]  /*3440*/  LEA R0, R8.reuse, UR7, 0x3 ;  /* 0x0000000708007c11 */ /* 0x040fe4000f8e18ff */
[----:B------:R-:W-:Y:S02]  /*3450*/  SHF.L.U32 R5, R3, 0x1f, RZ ;  /* 0x0000001f03057819 */ /* 0x000fe400000006ff */
[----:B------:R-:W-:Y:S02]  /*3460*/  LEA R4, R8, UR7, 0x4 ;  /* 0x0000000708047c11 */ /* 0x000fe4000f8e20ff */
[----:B------:R-:W1:Y:S02]  /*3470*/  SYNCS.PHASECHK.TRANS64.TRYWAIT P0, [R0+URZ+0x80], R5 ;  /* 0x00008005000075a7 */ /* 0x000e6400080011ff */
[----:B-1-34-:R-:W-:Y:S05]  /*3480*/  @!P0 BRA `(.L_x_66) ;  /* 0x0000005400dc8947 */ /* 0x01afea0003800000 */
.L_x_164:
[----:B-1----:R-:W1:Y:S01]  /*3490*/  LDS.128 R4, [R4+0x110] ;  /* 0x0001100004047984 */ /* 0x002e620000000c00 */
[----:B------:R-:W-:Y:S02]  /*34a0*/  VIADD R0, R0, 0x90 ;  /* 0x0000009000007836 */ /* 0x000fe40000000000 */
[----:B------:R-:W-:Y:S01]  /*34b0*/  VIADD R8, R8, 0x1 ;  /* 0x0000000108087836 */ /* 0x000fe20000000000 */
[----:B------:R-:W-:Y:S01]  /*34c0*/  @!PT LDS RZ, [RZ] ;  /* 0x00000000fffff984 */ /* 0x000fe20000000800 */
[----:B------:R-:W-:Y:S01]  /*34d0*/  @!PT LDS RZ, [RZ] ;  /* 0x00000000fffff984 */ /* 0x000fe20000000800 */
[----:B------:R-:W-:Y:S01]  /*34e0*/  @!PT LDS RZ, [RZ] ;  /* 0x00000000fffff984 */ /* 0x000fe20000000800 */
[----:B------:R-:W-:Y:S01]  /*34f0*/  @!PT LDS RZ, [RZ] ;  /* 0x00000000fffff984 */ /* 0x000fe20000000800 */
[----:B------:R2:W-:Y:S06]  /*3500*/  MEMBAR.ALL.CTA ;  /* 0x0000000000007992 */ /* 0x0005ec0000008000 */
[----:B--2---:R-:W2:Y:S01]  /*3510*/  FENCE.VIEW.ASYNC.S ;  /* 0x00000000000073c6 */ /* 0x004ea20000000000 */
[----:B------:R-:W-:-:S04]  /*3520*/  PRMT R0, RZ, 0x654, R0 ;  /* 0x00000654ff007816 */ /* 0x000fc80000000000 */
[----:B--2---:R2:W-:Y:S01]  /*3530*/  SYNCS.ARRIVE.TRANS64.RED.A1T0 RZ, [R0+URZ], RZ ;  /* 0x000000ff00ff79a7 */ /* 0x0045e200081004ff */
[----:B-1----:R-:W-:Y:S01]  /*3540*/  LOP3.LUT P1, RZ, R6, 0x1, RZ, 0xc0, !PT ;  /* 0x0000000106ff7812 */ /* 0x002fe2000782c0ff */
[----:B--2---:R-:W-:-:S12]  /*3550*/  BRA.U UP2, `(.L_x_67) ;  /* 0x0000000502087547 */ /* 0x004fd8000b800000 */
[----:B------:R-:W1:Y:S01]  /*3560*/  LDCU UR8, c[0x0][0x38c] ;  /* 0x00007180ff0877ac */ /* 0x000e620008000800 */
[----:B------:R-:W-:Y:S02]  /*3570*/  PLOP3.LUT P2, PT, PT, PT, PT, 0x80, 0x8 ;  /* 0x000000000008781c */ /* 0x000fe40003f4f070 */
[----:B------:R-:W-:Y:S01]  /*3580*/  SHF.L.U32 R5, R9, 0x1f, RZ ;  /* 0x0000001f09057819 */ /* 0x000fe200000006ff */
[----:B------:R-:W-:Y:S02]  /*3590*/  ULEA UR9, UR17, UR7, 0x3 ;  /* 0x0000000711097291 */ /* 0x000fe4000f8e18ff */
[----:B------:R-:W-:Y:S02]  /*35a0*/  ULEA UR10, UR17, UR21, 0x6 ;  /* 0x00000015110a7291 */ /* 0x000fe4000f8e30ff */
[----:B-1----:R-:W-:-:S06]  /*35b0*/  UISETP.GE.AND UP0, UPT, UR8, 0x1, UPT ;  /* 0x000000010800788c */ /* 0x002fcc000bf06270 */
[----:B------:R-:W-:-:S05]  /*35c0*/  PLOP3.LUT P0, PT, PT, PT, UP0, 0x80, 0x8 ;  /* 0x000000000008781c */ /* 0x000fca0003f0f008 */
[----:B------:R-:W-:-:S08]  /*35d0*/  @UP0 ULEA UR8, UR16, UR7, 0x3 ;  /* 0x0000000710080291 */ /* 0x000fd0000f8e18ff */
[----:B------:R-:W-:-:S04]  /*35e0*/  @P0 SHF.L.U32 R0, R2, 0x1f, RZ ;  /* 0x0000001f02000819 */ /* 0x000fc800000006ff */
[----:B------:R1:W2:Y:S01]  /*35f0*/  @P0 SYNCS.PHASECHK.TRANS64.TRYWAIT P2, [UR8], R0 ;  /* 0x00000000ff0005a7 */ /* 0x0002a20008041108 */
[----:B------:R-:W3:Y:S02]  /*3600*/  SYNCS.PHASECHK.TRANS64.TRYWAIT P0, [UR9+0xc0], R5 ;  /* 0x0000c005ff0075a7 */ /* 0x000ee40008001109 */
[----:B-123--:R-:W-:Y:S05]  /*3610*/  @!P0 BRA `(.L_x_68) ;  /* 0x00000054008c8947 */ /* 0x00efea0003800000 */
.L_x_166:
[----:B------:R-:W-:Y:S01]  /*3620*/  UMOV UR14, UR15 ;  /* 0x0000000f000e7c82 */ /* 0x000fe20008000000 */
[----:B------:R-:W-:Y:S05]  /*3630*/  BRA.U !UP0, `(.L_x_69) ;  /* 0x0000000108c07547 */ /* 0x000fea000b800000 */
[----:B------:R-:W-:Y:S02]  /*3640*/  UIADD3 UR14, UPT, UPT, UR18, UR15, URZ ;  /* 0x0000000f120e7290 */ /* 0x000fe4000fffe0ff */
[----:B------:R-:W-:Y:S01]  /*3650*/  UPLOP3.LUT UP3, UPT, UPT, UPT, UPT, 0x40, 0x4 ;  /* 0x000000000004789c */ /* 0x000fe20003f6e870 */
[----:B------:R-:W-:Y:S01]  /*3660*/  UMOV UR13, UR6 ;  /* 0x00000006000d7c82 */ /* 0x000fe20008000000 */
[----:B------:R-:W-:-:S09]  /*3670*/  UMOV UR46, UR16 ;  /* 0x00000010002e7c82 */ /* 0x000fd20008000000 */
.L_x_72:
[----:B--2---:R-:W-:Y:S01]  /*3680*/  ULEA UR8, UR46, UR7, 0x3 ;  /* 0x000000072e087291 */ /* 0x004fe2000f8e18ff */
[----:B---3--:R-:W-:Y:S11]  /*3690*/  @P2 BRA `(.L_x_70) ;  /* 0x00000000000c2947 */ /* 0x008ff60003800000 */
[----:B-1----:R-:W-:Y:S04]  /*36a0*/  SHF.L.U32 R5, R2, 0x1f, RZ ;  /* 0x0000001f02057819 */ /* 0x002fe800000006ff */
[----:B------:R-:W1:Y:S02]  /*36b0*/  SYNCS.PHASECHK.TRANS64.TRYWAIT P0, [UR8], R5 ;  /* 0x00000005ff0075a7 */ /* 0x000e640008001108 */
[----:B-1----:R-:W-:Y:S05]  /*36c0*/  @!P0 BRA `(.L_x_71) ;  /* 0x0000005400788947 */ /* 0x002fea0003800000 */
.L_x_70:
[----:B------:R-:W-:Y:S01]  /*36d0*/  UISETP.NE.AND UP0, UPT, UR13, 0x1, UPT ;  /* 0x000000010d00788c */ /* 0x000fe2000bf05270 */
[----:B------:R-:W-:Y:S01]  /*36e0*/  PLOP3.LUT P2, PT, PT, PT, PT, 0x80, 0x8 ;  /* 0x000000000008781c */ /* 0x000fe20003f4f070 */
[----:B------:R-:W-:Y:S02]  /*36f0*/  UIADD3 UR16, UPT, UPT, UR46, 0x1, URZ ;  /* 0x000000012e107890 */ /* 0x000fe4000fffe0ff */
[----:B------:R-:W-:Y:S02]  /*3700*/  ULEA UR32, UR46, UR20, 0x9 ;  /* 0x000000142e207291 */ /* 0x000fe4000f8e48ff */
[----:B------:R-:W-:Y:S01]  /*3710*/  UISETP.NE.AND UP1, UPT, UR16, 0x3, UPT ;  /* 0x000000031000788c */ /* 0x000fe2000bf25270 */
[----:B------:R-:W-:Y:S01]  /*3720*/  PLOP3.LUT P0, PT, PT, PT, UP0, 0x80, 0x8 ;  /* 0x000000000008781c */ /* 0x000fe20003f0f008 */
[----:B------:R-:W-:Y:S02]  /*3730*/  UIADD3 UR44, UPT, UPT, UR32, 0x80, URZ ;  /* 0x00000080202c7890 */ /* 0x000fe4000fffe0ff */
[----:B------:R-:W-:Y:S02]  /*3740*/  USEL UR31, URZ, 0x1, UP1 ;  /* 0x00000001ff1f7887 */ /* 0x000fe40008800000 */
[----:B------:R-:W-:Y:S02]  /*3750*/  USEL UR16, UR16, URZ, UP1 ;  /* 0x000000ff10107287 */ /* 0x000fe40008800000 */
[----:B------:R-:W-:Y:S02]  /*3760*/  UIADD3 UR40, UPT, UPT, UR32, 0x100, URZ ;  /* 0x0000010020287890 */ /* 0x000fe4000fffe0ff */
[----:B------:R-:W-:Y:S01]  /*3770*/  @UP0 ULEA UR30, UR16, UR7, 0x3 ;  /* 0x00000007101e0291 */ /* 0x000fe2000f8e18ff */
[----:B------:R-:W-:Y:S01]  /*3780*/  LOP3.LUT R2, R2, UR31, RZ, 0x3c, !PT ;  /* 0x0000001f02027c12 */ /* 0x000fe2000f8e3cff */
[----:B------:R-:W-:Y:S02]  /*3790*/  UIADD3 UR36, UPT, UPT, UR32, 0x180, URZ ;  /* 0x0000018020247890 */ /* 0x000fe4000fffe0ff */
[----:B------:R-:W-:Y:S01]  /*37a0*/  UIADD3 UR8, UPT, UPT, UR8, 0x18, URZ ;  /* 0x0000001808087890 */ /* 0x000fe2000fffe0ff */
[----:B-1----:R-:W-:Y:S01]  /*37b0*/  @P0 SHF.L.U32 R0, R2, 0x1f, RZ ;  /* 0x0000001f02000819 */ /* 0x002fe200000006ff */
[----:B------:R-:W-:Y:S02]  /*37c0*/  UIADD3 UR15, UPT, UPT, UR15, 0x1, URZ ;  /* 0x000000010f0f7890 */ /* 0x000fe4000fffe0ff */
[----:B------:R-:W-:Y:S01]  /*37d0*/  UIADD3 UR13, UPT, UPT, UR13, -0x1, URZ ;  /* 0xffffffff0d0d7890 */ /* 0x000fe2000fffe0ff */
[----:B------:R2:W3:Y:S01]  /*37e0*/  @P0 SYNCS.PHASECHK.TRANS64.TRYWAIT P2, [UR30], R0 ;  /* 0x00000000ff0005a7 */ /* 0x0004e2000804111e */
[----:B------:R-:W-:Y:S02]  /*37f0*/  ULEA UR30, UR46, UR19, 0x9 ;  /* 0x000000132e1e7291 */ /* 0x000fe4000f8e48ff */
[----:B------:R-:W-:Y:S02]  /*3800*/  UISETP.NE.AND UP0, UPT, UR15, UR14, UPT ;  /* 0x0000000e0f00728c */ /* 0x000fe4000bf05270 */
[----:B------:R-:W-:Y:S02]  /*3810*/  UIADD3 UR42, UPT, UPT, UR30, 0x80, URZ ;  /* 0x000000801e2a7890 */ /* 0x000fe4000fffe0ff */
[----:B------:R-:W-:Y:S02]  /*3820*/  UIADD3 UR38, UPT, UPT, UR30, 0x100, URZ ;  /* 0x000001001e267890 */ /* 0x000fe4000fffe0ff */
[----:B------:R-:W-:Y:S01]  /*3830*/  UIADD3 UR34, UPT, UPT, UR30, 0x180, URZ ;  /* 0x000001801e227890 */ /* 0x000fe2000fffe0ff */
[----:B------:R-:W-:Y:S01]  /*3840*/  UMOV UR33, 0x40004040 ;  /* 0x4000404000217882 */ /* 0x000fe20000000000 */
[----:B------:R-:W-:Y:S01]  /*3850*/  UMOV UR31, 0x40004040 ;  /* 0x40004040001f7882 */ /* 0x000fe20000000000 */
[----:B------:R-:W-:Y:S01]  /*3860*/  UMOV UR45, 0x40004040 ;  /* 0x40004040002d7882 */ /* 0x000fe20000000000 */
[----:B------:R2:W-:Y:S01]  /*3870*/  UTCHMMA.2CTA gdesc[UR32], gdesc[UR30], tmem[UR10], tmem[UR28], idesc[UR29], UP3 ;  /* 0x00ff1c1e200075ea */ /* 0x0005e20009a0000a */
[----:B------:R-:W-:Y:S01]  /*3880*/  UPLOP3.LUT UP3, UPT, UPT, UPT, UPT, 0x80, 0x8 ;  /* 0x000000000008789c */ /* 0x000fe20003f6f070 */
[----:B------:R-:W-:Y:S01]  /*3890*/  UMOV UR43, 0x40004040 ;  /* 0x40004040002b7882 */ /* 0x000fe20000000000 */
[----:B------:R-:W-:Y:S01]  /*38a0*/  UMOV UR41, 0x40004040 ;  /* 0x4000404000297882 */ /* 0x000fe20000000000 */
[----:B------:R2:W-:Y:S01]  /*38b0*/  UTCHMMA.2CTA gdesc[UR44], gdesc[UR42], tmem[UR10], tmem[UR26], idesc[UR27], UPT ;  /* 0x00ff1a2a2c0075ea */ /* 0x0005e2000ba0000a */
[----:B------:R-:W-:Y:S01]  /*38c0*/  UMOV UR39, 0x40004040 ;  /* 0x4000404000277882 */ /* 0x000fe20000000000 */
[----:B------:R-:W-:Y:S01]  /*38d0*/  UMOV UR37, 0x40004040 ;  /* 0x4000404000257882 */ /* 0x000fe20000000000 */
[----:B------:R-:W-:Y:S01]  /*38e0*/  UMOV UR35, 0x40004040 ;  /* 0x4000404000237882 */ /* 0x000fe20000000000 */
[----:B------:R2:W-:Y:S01]  /*38f0*/  UTCHMMA.2CTA gdesc[UR40], gdesc[UR38], tmem[UR10], tmem[UR24], idesc[UR25], UPT ;  /* 0x00ff1826280075ea */ /* 0x0005e2000ba0000a */
[----:B------:R2:W-:Y:S01]  /*3900*/  UTCHMMA.2CTA gdesc[UR36], gdesc[UR34], tmem[UR10], tmem[UR22], idesc[UR23], UPT ;  /* 0x00ff1622240075ea */ /* 0x0005e2000ba0000a */
[----:B------:R2:W-:Y:S01]  /*3910*/  UTCBAR.2CTA.MULTICAST [UR8], URZ, UR12 ;  /* 0x000000ff080073e9 */ /* 0x0005e2000820080c */
[----:B------:R-:W-:Y:S01]  /*3920*/  UMOV UR46, UR16 ;  /* 0x00000010002e7c82 */ /* 0x000fe20008000000 */
[----:B------:R-:W-:Y:S05]  /*3930*/  BRA.U UP0, `(.L_x_72) ;  /* 0xfffffffd00507547 */ /* 0x000fea000b83ffff */
.L_x_69:
[----:B------:R-:W-:Y:S01]  /*3940*/  UIADD3 UR9, UPT, UPT, UR9, 0xa0, URZ ;  /* 0x000000a009097890 */ /* 0x000fe2000fffe0ff */
[----:B------:R-:W-:-:S08]  /*3950*/  UMOV UR15, UR14 ;  /* 0x0000000e000f7c82 */ /* 0x000fd00008000000 */
[----:B------:R4:W-:Y:S01]  /*3960*/  UTCBAR.2CTA.MULTICAST [UR9], URZ, UR11 ;  /* 0x000000ff090073e9 */ /* 0x0009e2000820080b */
[----:B------:R-:W-:Y:S02]  /*3970*/  NOP ;  /* 0x0000000000007918 */ /* 0x000fe40000000000 */
.L_x_67:
[----:B------:R-:W-:Y:S01]  /*3980*/  UIADD3 UR17, UPT, UPT, UR17, 0x1, URZ ;  /* 0x0000000111117890 */ /* 0x000fe2000fffe0ff */
[----:B------:R-:W-:-:S03]  /*3990*/  ISETP.NE.AND P0, PT, R8, 0x2, PT ;  /* 0x000000020800780c */ /* 0x000fc60003f05270 */
[----:B------:R-:W-:Y:S01]  /*39a0*/  UISETP.NE.AND UP0, UPT, UR17, 0x4, UPT ;  /* 0x000000041100788c */ /* 0x000fe2000bf05270 */
[----:B-12---:R-:W-:Y:S02]  /*39b0*/  SEL R0, RZ, 0x1, P0 ;  /* 0x00000001ff007807 */ /* 0x006fe40000000000 */
[----:B------:R-:W-:Y:S01]  /*39c0*/  SEL R8, R8, RZ, P0 ;  /* 0x000000ff08087207 */ /* 0x000fe20000000000 */
[----:B------:R-:W-:Y:S01]  /*39d0*/  USEL UR8, URZ, 0x1, UP0 ;  /* 0x00000001ff087887 */ /* 0x000fe20008000000 */
[----:B------:R-:W-:Y:S01]  /*39e0*/  LOP3.LUT R3, R3, R0, RZ, 0x3c, !PT ;  /* 0x0000000003037212 */ /* 0x000fe200078e3cff */
[----:B------:R-:W-:-:S04]  /*39f0*/  USEL UR17, UR17, URZ, UP0 ;  /* 0x000000ff11117287 */ /* 0x000fc80008000000 */
[----:B------:R-:W-:Y:S01]  /*3a00*/  LOP3.LUT R9, R9, UR8, RZ, 0x3c, !PT ;  /* 0x0000000809097c12 */ /* 0x000fe2000f8e3cff */
[----:B------:R-:W-:Y:S07]  /*3a10*/  @P1 BRA `(.L_x_73) ;  /* 0xfffffff800881947 */ /* 0x000fee000383ffff */
[----:B------:R-:W1:Y:S01]  /*3a20*/  S2UR UR6, SR_CgaCtaId ;  /* 0x00000000000679c3 */ /* 0x000e620000008800 */
[----:B------:R-:W-:Y:S01]  /*3a30*/  ELECT P0, URZ, PT ;  /* 0x0000000000ff782f */ /* 0x000fe20003800000 */
[----:B------:R-:W-:Y:S01]  /*3a40*/  HFMA2 R0, -RZ, RZ, 0, 5.9604644775390625e-08 ;  /* 0x00000001ff007431 */ /* 0x000fe200000001ff */
[----:B------:R-:W-:-:S05]  /*3a50*/  UMOV UR8, 0x40 ;  /* 0x0000004000087882 */ /* 0x000fca0000000000 */
[----:B------:R-:W-:Y:S01]  /*3a60*/  UVIRTCOUNT.DEALLOC.SMPOOL 0x80 ;  /* 0x000000800000784c */ /* 0x000fe20000000000 */
[----:B------:R-:W-:Y:S02]  /*3a70*/  UISETP.NE.AND UP0, UPT, UR5, URZ, UPT ;  /* 0x000000ff0500728c */ /* 0x000fe4000bf05270 */
[----:B-1----:R-:W-:-:S09]  /*3a80*/  ULEA UR6, UR6, UR8, 0x18 ;  /* 0x0000000806067291 */ /* 0x002fd2000f8ec0ff */
[----:B------:R1:W-:Y:S01]  /*3a90*/  @P0 STS.U8 [UR6+0x1c], R0 ;  /* 0x00001c00ff000988 */ /* 0x0003e20008000006 */
[----:B------:R-:W-:Y:S05]  /*3aa0*/  BRA.U UP0, `(.L_x_74) ;  /* 0x0000000100a07547 */ /* 0x000fea000b800000 */
[----:B------:R-:W-:Y:S01]  /*3ab0*/  UIADD3 UR5, UPT, UPT, UR7, 0xc0, URZ ;  /* 0x000000c007057890 */ /* 0x000fe2000fffe0ff */
[----:B------:R-:W-:-:S03]  /*3ac0*/  SHF.L.U32 R3, R9, 0x1f, RZ ;  /* 0x0000001f09037819 */ /* 0x000fc600000006ff */
[----:B------:R-:W-:-:S09]  /*3ad0*/  ULEA UR8, UR17, UR5, 0x3 ;  /* 0x0000000511087291 */ /* 0x000fd2000f8e18ff */
[----:B------:R-:W2:Y:S02]  /*3ae0*/  SYNCS.PHASECHK.TRANS64.TRYWAIT P0, [UR8], R3 ;  /* 0x00000003ff0075a7 */ /* 0x000ea40008001108 */
[----:B--2---:R-:W-:Y:S05]  /*3af0*/  @!P0 BRA `(.L_x_75) ;  /* 0x0000005000848947 */ /* 0x004fea0003800000 */
.L_x_169:
[----:B----4-:R-:W-:-:S04]  /*3b00*/  UIADD3 UR9, UPT, UPT, UR17, 0x1, URZ ;  /* 0x0000000111097890 */ /* 0x010fc8000fffe0ff */
        /* <DEDUP_REMOVED lines=8> */
.L_x_171:
        /* <DEDUP_REMOVED lines=9> */
.L_x_173:
[----:B------:R-:W-:-:S04]  /*3c20*/  UIADD3 UR9, UPT, UPT, UR9, 0x1, URZ ;  /* 0x0000000109097890 */ /* 0x000fc8000fffe0ff */
[----:B------:R-:W-:-:S04]  /*3c30*/  UISETP.NE.AND UP1, UPT, UR9, 0x4, UPT ;  /* 0x000000040900788c */ /* 0x000fc8000bf25270 */
[----:B------:R-:W-:Y:S02]  /*3c40*/  USEL UR8, URZ, 0x1, UP1 ;  /* 0x00000001ff087887 */ /* 0x000fe40008800000 */
[----:B------:R-:W-:-:S04]  /*3c50*/  USEL UR9, UR9, URZ, UP1 ;  /* 0x000000ff09097287 */ /* 0x000fc80008800000 */
[----:B------:R-:W-:Y:S01]  /*3c60*/  ULEA UR9, UR9, UR5, 0x3 ;  /* 0x0000000509097291 */ /* 0x000fe2000f8e18ff */
[----:B-1----:R-:W-:-:S04]  /*3c70*/  LOP3.LUT R3, R2, UR8, RZ, 0x3c, !PT ;  /* 0x0000000802037c12 */ /* 0x002fc8000f8e3cff */
[----:B------:R-:W-:Y:S01]  /*3c80*/  SHF.L.U32 R3, R3, 0x1f, RZ ;  /* 0x0000001f03037819 */ /* 0x000fe200000006ff */
[----:B------:R-:W-:-:S04]  /*3c90*/  IMAD.U32 R0, RZ, RZ, UR9 ;  /* 0x00000009ff007e24 */ /* 0x000fc8000f8e00ff */
[----:B------:R1:W2:Y:S03]  /*3ca0*/  SYNCS.PHASECHK.TRANS64.TRYWAIT P0, [R0+URZ], R3 ;  /* 0x00000003000075a7 */ /* 0x0002a600080011ff */
[----:B--2---:R-:W-:Y:S05]  /*3cb0*/  @!P0 NANOSLEEP.SYNCS 0x989680 ;  /* 0x009896800000895d */ /* 0x004fea0003900000 */
[----:B------:R-:W2:Y:S02]  /*3cc0*/  @!P0 SYNCS.PHASECHK.TRANS64 P0, [R0+URZ], R3 ;  /* 0x00000003000085a7 */ /* 0x000ea400080010ff */
[----:B--2---:R-:W-:Y:S05]  /*3cd0*/  @P0 BRA `(.L_x_78) ;  /* 0x0000000000200947 */ /* 0x004fea0003800000 */
.L_x_79:
[----:B--2---:R2:W4:Y:S02]  /*3ce0*/  SYNCS.PHASECHK.TRANS64.TRYWAIT P0, [R0+URZ], R3 ;  /* 0x00000003000075a7 */ /* 0x00452400080011ff */
[----:B----4-:R-:W-:Y:S05]  /*3cf0*/  @!P0 NANOSLEEP.SYNCS 0x989680 ;  /* 0x009896800000895d */ /* 0x010fea0003900000 */
[----:B------:R-:W4:Y:S02]  /*3d00*/  @!P0 SYNCS.PHASECHK.TRANS64 P0, [R0+URZ], R3 ;  /* 0x00000003000085a7 */ /* 0x000f2400080010ff */
[----:B----4-:R-:W-:Y:S05]  /*3d10*/  @!P0 BRA `(.L_x_79) ;  /* 0xfffffffc00f08947 */ /* 0x010fea000383ffff */
[----:B------:R-:W-:Y:S05]  /*3d20*/  BRA `(.L_x_78) ;  /* 0x00000000000c7947 */ /* 0x000fea0003800000 */
.L_x_74:
[----:B------:R-:W-:-:S04]  /*3d30*/  UIADD3 UR5, UPT, UPT, UR7, 0x100, URZ ;  /* 0x0000010007057890 */ /* 0x000fc8000fffe0ff */
[----:B------:R-:W-:-:S09]  /*3d40*/  UPRMT UR5, UR4, 0x654, UR5 ;  /* 0x0000065404057896 */ /* 0x000fd20008000005 */
[----:B------:R-:W-:Y:S03]  /*3d50*/  SYNCS.ARRIVE.TRANS64.RED.A1T0 RZ, [UR5], RZ ;  /* 0x000000ffffff79a7 */ /* 0x000fe60008100405 */
.L_x_78:
[----:B-12---:R-:W-:Y:S01]  /*3d60*/  SHF.L.U32 R3, RZ, 0x1f, RZ ;  /* 0x0000001fff037819 */ /* 0x006fe200000006ff */
[----:B------:R-:W-:Y:S01]  /*3d70*/  UIADD3 UR5, UPT, UPT, UR7, 0x100, URZ ;  /* 0x0000010007057890 */ /* 0x000fe2000fffe0ff */
[----:B------:R-:W-:Y:S02]  /*3d80*/  PLOP3.LUT P0, PT, PT, PT, UP0, 0x80, 0x8 ;  /* 0x000000000008781c */ /* 0x000fe40003f0f008 */
[----:B------:R-:W1:Y:S02]  /*3d90*/  SYNCS.PHASECHK.TRANS64.TRYWAIT P1, [UR7+0x100], R3 ;  /* 0x00010003ff0075a7 */ /* 0x000e640008021107 */
[----:B-1----:R-:W-:Y:S09]  /*3da0*/  @!P1 BRA `(.L_x_80) ;  /* 0x0000005000209947 */ /* 0x002ff20003800000 */
.L_x_175:
[----:B------:R-:W-:Y:S01]  /*3db0*/  @!UP0 UPRMT UR5, UR4, 0x654, UR5 ;  /* 0x0000065404058896 */ /* 0x000fe20008000005 */
[----:B------:R-:W-:Y:S02]  /*3dc0*/  UMOV UR8, 0xffff ;  /* 0x0000ffff00087882 */ /* 0x000fe40000000000 */
[----:B------:R-:W-:-:S06]  /*3dd0*/  UMOV UR4, 0x1 ;  /* 0x0000000100047882 */ /* 0x000fcc0000000000 */
[----:B------:R-:W-:Y:S01]  /*3de0*/  @!P0 SYNCS.ARRIVE.TRANS64.RED.A1T0 RZ, [UR5], RZ ;  /* 0x000000ffffff89a7 */ /* 0x000fe20008100405 */
[----:B------:R-:W-:Y:S01]  /*3df0*/  NOP ;  /* 0x0000000000007918 */ /* 0x000fe20000000000 */
[----:B-1----:R-:W1:Y:S01]  /*3e00*/  LDS R0, [UR6+0x14] ;  /* 0x00001406ff007984 */ /* 0x002e620008000800 */
[----:B------:R-:W-:-:S04]  /*3e10*/  ULOP3.LUT UR5, UR21, 0xffff, URZ, 0xc0, !UPT ;  /* 0x0000ffff15057892 */ /* 0x000fc8000f8ec0ff */
[----:B------:R-:W-:-:S04]  /*3e20*/  USHF.R.U32.HI UR5, URZ, 0x5, UR5 ;  /* 0x00000005ff057899 */ /* 0x000fc80008011605 */
[----:B------:R-:W-:Y:S02]  /*3e30*/  USHF.L.U32 UR8, UR8, UR5, URZ ;  /* 0x0000000508087299 */ /* 0x000fe400080006ff */
[----:B------:R-:W-:-:S04]  /*3e40*/  USHF.L.U32 UR4, UR4, UR5, URZ ;  /* 0x0000000504047299 */ /* 0x000fc800080006ff */
[----:B-1----:R-:W-:-:S04]  /*3e50*/  LOP3.LUT R0, R0, UR8, RZ, 0xc0, !PT ;  /* 0x0000000800007c12 */ /* 0x002fc8000f8ec0ff */
[----:B------:R-:W-:-:S13]  /*3e60*/  ISETP.NE.AND P0, PT, R0, UR8, PT ;  /* 0x0000000800007c0c */ /* 0x000fda000bf05270 */
[----:B------:R-:W-:Y:S05]  /*3e70*/  @P0 BRA `(.L_x_81) ;  /* 0x0000000000580947 */ /* 0x000fea0003800000 */
[----:B------:R-:W1:Y:S02]  /*3e80*/  LDS R0, [UR6+0x18] ;  /* 0x00001806ff007984 */ /* 0x000e640008000800 */
[----:B-1----:R-:W-:-:S04]  /*3e90*/  LOP3.LUT R0, R0, UR4, RZ, 0xc0, !PT ;  /* 0x0000000400007c12 */ /* 0x002fc8000f8ec0ff */
[----:B------:R-:W-:-:S13]  /*3ea0*/  ISETP.NE.AND P0, PT, R0, UR4, PT ;  /* 0x0000000400007c0c */ /* 0x000fda000bf05270 */
[----:B------:R-:W-:Y:S05]  /*3eb0*/  @P0 BRA `(.L_x_82) ;  /* 0x00000000003c0947 */ /* 0x000fea0003800000 */
[----:B------:R-:W1:Y:S01]  /*3ec0*/  S2R R2, SR_LANEID ;  /* 0x0000000000027919 */ /* 0x000e620000000000 */
[----:B------:R-:W-:Y:S01]  /*3ed0*/  ULOP3.LUT UR8, URZ, UR8, URZ, 0x33, !UPT ;  /* 0x00000008ff087292 */ /* 0x000fe2000f8e33ff */
[----:B------:R-:W-:Y:S01]  /*3ee0*/  LOP3.LUT R4, RZ, UR4, RZ, 0x33, !PT ;  /* 0x00000004ff047c12 */ /* 0x000fe2000f8e33ff */
[----:B------:R-:W-:Y:S02]  /*3ef0*/  VOTEU.ANY UR7, UPT, PT ;  /* 0x0000000000077886 */ /* 0x000fe400038e0100 */
[----:B------:R-:W-:Y:S01]  /*3f00*/  UFLO.U32 UR7, UR7 ;  /* 0x00000007000772bd */ /* 0x000fe200080e0000 */
[----:B------:R-:W2:Y:S01]  /*3f10*/  REDUX UR4, R4 ;  /* 0x00000000040473c4 */ /* 0x000ea20000000000 */
[----:B------:R-:W-:-:S06]  /*3f20*/  IMAD.U32 R0, RZ, RZ, UR8 ;  /* 0x00000008ff007e24 */ /* 0x000fcc000f8e00ff */
[----:B------:R1:W-:Y:S01]  /*3f30*/  UTCATOMSWS.AND URZ, UR8 ;  /* 0x0000000800ff79e3 */ /* 0x0003e20008000000 */
[----:B------:R-:W3:Y:S01]  /*3f40*/  REDUX UR5, R0 ;  /* 0x00000000000573c4 */ /* 0x000ee20000000000 */
[----:B-1----:R-:W-:Y:S01]  /*3f50*/  ISETP.EQ.U32.AND P0, PT, R2, UR7, PT ;  /* 0x0000000702007c0c */ /* 0x002fe2000bf02070 */
[----:B--2---:R-:W-:Y:S01]  /*3f60*/  IMAD.U32 R2, RZ, RZ, UR4 ;  /* 0x00000004ff027e24 */ /* 0x004fe2000f8e00ff */
[----:B---3--:R-:W-:-:S11]  /*3f70*/  MOV R3, UR5 ;  /* 0x0000000500037c02 */ /* 0x008fd60008000f00 */
[----:B------:R1:W-:Y:S04]  /*3f80*/  @P0 ATOMS.AND RZ, [UR6+0x14], R3 ;  /* 0x00001403ffff098c */ /* 0x0003e8000a800006 */
[----:B------:R1:W-:Y:S01]  /*3f90*/  @P0 ATOMS.AND RZ, [UR6+0x18], R2 ;  /* 0x00001802ffff098c */ /* 0x0003e2000a800006 */
[----:B------:R-:W-:Y:S05]  /*3fa0*/  BRA `(.L_x_83) ;  /* 0x0000000000147947 */ /* 0x000fea0003800000 */
.L_x_82:
[----:B------:R-:W-:Y:S02]  /*3fb0*/  MOV R2, 0x3fd0 ;  /* 0x00003fd000027802 */ /* 0x000fe40000000f00 */
[----:B---345:R-:W-:Y:S05]  /*3fc0*/  CALL.REL.NOINC `($__internal_0_$__cuda_sm10x_tcgen05_guardrail_trap_col_being_dealloced_not_returned_by_alloc) ;  /* 0x0000005400007944 */ /* 0x038fea0003c00000 */
[----:B------:R-:W-:Y:S05]  /*3fd0*/  BRA `(.L_x_83) ;  /* 0x0000000000087947 */ /* 0x000fea0003800000 */
.L_x_81:
[----:B------:R-:W-:Y:S02]  /*3fe0*/  MOV R2, 0x4000 ;  /* 0x0000400000027802 */ /* 0x000fe40000000f00 */
[----:B---345:R-:W-:Y:S05]  /*3ff0*/  CALL.REL.NOINC `($__internal_2_$__cuda_sm10x_tcgen05_guardrail_trap_unallocated_columns_being_dealloced) ;  /* 0x00000054000c7944 */ /* 0x038fea0003c00000 */
.L_x_83:
[----:B------:R-:W-:Y:S01]  /*4000*/  NOP ;  /* 0x0000000000007918 */ /* 0x000fe20000000000 */
[----:B----4-:R-:W-:Y:S05]  /*4010*/  EXIT ;  /* 0x000000000000794d */ /* 0x010fea0003800000 */
.L_x_54:
[----:B------:R-:W-:-:S09]  /*4020*/  UISETP.NE.OR UP5, UPT, UR10, 0x3, !UP5 ;  /* 0x000000030a00788c */ /* 0x000fd2000efa5670 */
[----:B------:R-:W-:Y:S05]  /*4030*/  BRA.U UP5, `(.L_x_84) ;  /* 0x0000001105787547 */ /* 0x000fea000b800000 */
[----:B------:R-:W1:Y:S01]  /*4040*/  LDC R0, c[0x0][0xb30] ;  /* 0x0002cc00ff007b82 */ /* 0x000e620000000800 */
[----:B------:R-:W2:Y:S01]  /*4050*/  LDCU.64 UR8, c[0x0][0x888] ;  /* 0x00011100ff0877ac */ /* 0x000ea20008000a00 */
[----:B------:R-:W-:Y:S02]  /*4060*/  HFMA2 R25, -RZ, RZ, 0, 0 ;  /* 0x00000000ff197431 */ /* 0x000fe400000001ff */
[----:B-----5:R-:W-:Y:S01]  /*4070*/  IMAD.MOV.U32 R32, RZ, RZ, 0x1 ;  /* 0x00000001ff207424 */ /* 0x020fe200078e00ff */
[----:B------:R-:W-:Y:S01]  /*4080*/  MOV R23, 0x1000 ;  /* 0x0000100000177802 */ /* 0x000fe20000000f00 */
[----:B------:R-:W3:Y:S01]  /*4090*/  LDCU.64 UR4, c[0x0][0x890] ;  /* 0x00011200ff0477ac */ /* 0x000ee20008000a00 */
[----:B------:R-:W-:Y:S01]  /*40a0*/  IMAD.MOV.U32 R27, RZ, RZ, RZ ;  /* 0x000000ffff1b7224 */ /* 0x000fe200078e00ff */
[----:B------:R-:W4:Y:S01]  /*40b0*/  LDC R19, c[0x0][0x370] ;  /* 0x0000dc00ff137b82 */ /* 0x000f220000000800 */
[----:B------:R-:W-:Y:S01]  /*40c0*/  UMOV UR7, 0x400 ;  /* 0x0000040000077882 */ /* 0x000fe20000000000 */
[----:B------:R-:W-:-:S02]  /*40d0*/  UPLOP3.LUT UP1, UPT, UPT, UPT, UPT, 0x40, 0x4 ;  /* 0x000000000004789c */ /* 0x000fc40003f2e870 */
[----:B------:R-:W-:-:S04]  /*40e0*/  ULEA UR7, UR37, UR7, 0x18 ;  /* 0x0000000725077291 */ /* 0x000fc8000f8ec0ff */
[----:B------:R-:W4:Y:S01]  /*40f0*/  LDC R2, c[0x0][0xb0c] ;  /* 0x0002c300ff027b82 */ /* 0x000f220000000800 */
[----:B------:R-:W-:Y:S02]  /*4100*/  UIADD3 UR13, UPT, UPT, UR7, 0x48, URZ ;  /* 0x00000048070d7890 */ /* 0x000fe4000fffe0ff */
[----:B--2---:R-:W-:Y:S02]  /*4110*/  UISETP.NE.U32.AND UP3, UPT, UR8, URZ, UPT ;  /* 0x000000ff0800728c */ /* 0x004fe4000bf65070 */
[----:B------:R-:W-:Y:S02]  /*4120*/  UIADD3 UR41, UPT, UPT, UR7, 0x30, URZ ;  /* 0x0000003007297890 */ /* 0x000fe4000fffe0ff */
[----:B---3--:R-:W-:Y:S01]  /*4130*/  UISETP.NE.U32.AND UP4, UPT, UR4, URZ, UPT ;  /* 0x000000ff0400728c */ /* 0x008fe2000bf85070 */
[----:B------:R-:W2:Y:S01]  /*4140*/  LDC R18, c[0x0][0xb20] ;  /* 0x0002c800ff127b82 */ /* 0x000ea20000000800 */
[----:B-1----:R-:W-:Y:S01]  /*4150*/  ISETP.NE.AND P1, PT, R0, 0x1, PT ;  /* 0x000000010000780c */ /* 0x002fe20003f25270 */
[----:B------:R-:W-:-:S02]  /*4160*/  UISETP.NE.AND.EX UP3, UPT, UR9, URZ, UPT, UP3 ;  /* 0x000000ff0900728c */ /* 0x000fc4000bf65330 */
[----:B------:R-:W-:Y:S02]  /*4170*/  UIADD3 UR33, UPT, UPT, UR7, 0x38, URZ ;  /* 0x0000003807217890 */ /* 0x000fe4000fffe0ff */
[----:B------:R-:W-:Y:S02]  /*4180*/  UIADD3 UR25, UPT, UPT, UR7, 0x40, URZ ;  /* 0x0000004007197890 */ /* 0x000fe4000fffe0ff */
[----:B------:R-:W1:Y:S01]  /*4190*/  LDC.64 R36, c[0x0][0x348] ;  /* 0x0000d200ff247b82 */ /* 0x000e620000000a00 */
[----:B------:R-:W-:Y:S02]  /*41a0*/  UPRMT UR13, UR37, 0x654, UR13 ;  /* 0x00000654250d7896 */ /* 0x000fe4000800000d */
[----:B------:R-:W-:-:S05]  /*41b0*/  UISETP.NE.AND.EX UP4, UPT, UR5, URZ, UPT, UP4 ;  /* 0x000000ff0500728c */ /* 0x000fca000bf85340 */
[----:B------:R-:W3:Y:S08]  /*41c0*/  LDC.64 R16, c[0x0][0xb10] ;  /* 0x0002c400ff107b82 */ /* 0x000ef00000000a00 */
[----:B------:R-:W1:Y:S08]  /*41d0*/  LDC.64 R6, c[0x0][0xb18] ;  /* 0x0002c600ff067b82 */ /* 0x000e700000000a00 */
[----:B------:R-:W1:Y:S08]  /*41e0*/  LDC.64 R4, c[0x0][0xb28] ;  /* 0x0002ca00ff047b82 */ /* 0x000e700000000a00 */
[----:B--2-4-:R-:W1:Y:S02]  /*41f0*/  LDC R22, c[0x0][0x374] ;  /* 0x0000dd00ff167b82 */ /* 0x014e640000000800 */
.L_x_95:
[----:B------:R-:W-:Y:S02]  /*4200*/  LEA R0, R27, UR7, 0x3 ;  /* 0x000000071b007c11 */ /* 0x000fe4000f8e18ff */
[----:B------:R-:W-:Y:S02]  /*4210*/  SHF.L.U32 R3, R25, 0x1f, RZ ;  /* 0x0000001f19037819 */ /* 0x000fe400000006ff */
[----:B------:R-:W-:Y:S02]  /*4220*/  LEA R28, R27, UR7, 0x4 ;  /* 0x000000071b1c7c11 */ /* 0x000fe4000f8e20ff */
[----:B--2---:R-:W2:Y:S02]  /*4230*/  SYNCS.PHASECHK.TRANS64.TRYWAIT P0, [R0+URZ+0x80], R3 ;  /* 0x00008003000075a7 */ /* 0x004ea400080011ff */
[----:B--2---:R-:W-:Y:S05]  /*4240*/  @!P0 BRA `(.L_x_85) ;  /* 0x0000004c00108947 */ /* 0x004fea0003800000 */
.L_x_176:
[----:B------:R-:W-:Y:S01]  /*4250*/  ISETP.GE.AND P0, PT, R26, 0x1, PT ;  /* 0x000000011a00780c */ /* 0x000fe20003f06270 */
[----:B------:R-:W4:Y:S01]  /*4260*/  LDS.128 R28, [R28+0x110] ;  /* 0x000110001c1c7984 */ /* 0x000f220000000c00 */
[----:B--2---:R-:W-:Y:S01]  /*4270*/  VIADD R0, R0, 0x90 ;  /* 0x0000009000007836 */ /* 0x004fe20000000000 */
[----:B------:R-:W-:Y:S01]  /*4280*/  @!PT LDS RZ, [RZ] ;  /* 0x00000000fffff984 */ /* 0x000fe20000000800 */
[----:B------:R-:W-:Y:S01]  /*4290*/  @!PT LDS RZ, [RZ] ;  /* 0x00000000fffff984 */ /* 0x000fe20000000800 */
[----:B------:R-:W-:Y:S01]  /*42a0*/  @!PT LDS RZ, [RZ] ;  /* 0x00000000fffff984 */ /* 0x000fe20000000800 */
[----:B------:R-:W-:Y:S01]  /*42b0*/  @!PT LDS RZ, [RZ] ;  /* 0x00000000fffff984 */ /* 0x000fe20000000800 */
[----:B------:R2:W-:Y:S06]  /*42c0*/  MEMBAR.ALL.CTA ;  /* 0x0000000000007992 */ /* 0x0005ec0000008000 */
[----:B--2---:R-:W2:Y:S01]  /*42d0*/  FENCE.VIEW.ASYNC.S ;  /* 0x00000000000073c6 */ /* 0x004ea20000000000 */
[----:B------:R-:W-:Y:S04]  /*42e0*/  PRMT R0, RZ, 0x654, R0 ;  /* 0x00000654ff007816 */ /* 0x000fe80000000000 */
[----:B--2---:R2:W-:Y:S01]  /*42f0*/  SYNCS.ARRIVE.TRANS64.RED.A1T0 RZ, [R0+URZ], RZ ;  /* 0x000000ff00ff79a7 */ /* 0x0045e200081004ff */
[----:B----4-:R-:W-:Y:S11]  /*4300*/  LOP3.LUT P3, RZ, R30, 0x1, RZ, 0xc0, !PT ;  /* 0x000000011eff7812 */ /* 0x010ff6000786c0ff */
[----:B------:R-:W-:Y:S02]  /*4310*/  @!UPT UIADD3 URZ, UPT, UPT, URZ, URZ, URZ ;  /* 0x000000fffffff290 */ /* 0x000fe4000fffe0ff */
[----:B------:R-:W-:Y:S02]  /*4320*/  @P3 MOV R13, R28 ;  /* 0x0000001c000d3202 */ /* 0x000fe40000000f00 */
[----:B------:R-:W-:Y:S01]  /*4330*/  @P3 LOP3.LUT R8, R29, 0xffff, RZ, 0xc0, !PT ;  /* 0x0000ffff1d083812 */ /* 0x000fe200078ec0ff */
[----:B--2---:R-:W-:Y:S06]  /*4340*/  @!P0 BRA `(.L_x_86) ;  /* 0x0000000000a48947 */ /* 0x004fec0003800000 */
[----:B-1----:R-:W-:Y:S01]  /*4350*/  IMAD.HI.U32 R33, R22, R7, RZ ;  /* 0x0000000716217227 */ /* 0x002fe200078e00ff */
[----:B------:R-:W-:Y:S02]  /*4360*/  ISETP.NE.AND P0, PT, R6, 0x1, PT ;  /* 0x000000010600780c */ /* 0x000fe40003f05270 */
[----:B------:R-:W-:Y:S01]  /*4370*/  ISETP.NE.AND P2, PT, R26, 0x1, PT ;  /* 0x000000011a00780c */ /* 0x000fe20003f45270 */
[----:B---3--:R-:W-:Y:S01]  /*4380*/  IMAD.HI.U32 R34, R19, R16, RZ ;  /* 0x0000001013227227 */ /* 0x008fe200078e00ff */
[----:B------:R-:W-:Y:S02]  /*4390*/  SHF.R.U32.HI R33, RZ, R18, R33 ;  /* 0x00000012ff217219 */ /* 0x000fe40000011621 */
[----:B------:R-:W-:Y:S01]  /*43a0*/  ISETP.NE.AND P4, PT, R2, 0x1, PT ;  /* 0x000000010200780c */ /* 0x000fe20003f85270 */
[----:B------:R-:W-:Y:S01]  /*43b0*/  IMAD.HI.U32 R38, R13, R16, RZ ;  /* 0x000000100d267227 */ /* 0x000fe200078e00ff */
[----:B------:R-:W-:Y:S02]  /*43c0*/  SHF.R.U32.HI R34, RZ, R17, R34 ;  /* 0x00000011ff227219 */ /* 0x000fe40000011622 */
[----:B------:R-:W-:Y:S01]  /*43d0*/  SEL R3, R22, R33, !P0 ;  /* 0x0000002116037207 */ /* 0x000fe20004000000 */
[C---:B------:R-:W-:Y:S01]  /*43e0*/  IMAD.HI.U32 R33, R8.reuse, R7, RZ ;  /* 0x0000000708217227 */ /* 0x040fe200078e00ff */
[----:B------:R-:W-:Y:S02]  /*43f0*/  SEL R11, R19, R34, !P4 ;  /* 0x00000022130b7207 */ /* 0x000fe40006000000 */
[----:B------:R-:W-:Y:S01]  /*4400*/  SHF.R.U32.HI R38, RZ, R17, R38 ;  /* 0x00000011ff267219 */ /* 0x000fe20000011626 */
[----:B------:R-:W-:Y:S01]  /*4410*/  IMAD.HI.U32 R40, R3, R4, RZ ;  /* 0x0000000403287227 */ /* 0x000fe200078e00ff */
[----:B------:R-:W-:Y:S03]  /*4420*/  SHF.R.U32.HI R33, RZ, R18, R33 ;  /* 0x00000012ff217219 */ /* 0x000fe60000011621 */
[----:B------:R-:W-:Y:S01]  /*4430*/  IMAD.HI.U32 R34, R11, R4, RZ ;  /* 0x000000040b227227 */ /* 0x000fe200078e00ff */
[----:B------:R-:W-:Y:S02]  /*4440*/  @P2 SHF.R.U32.HI R3, RZ, R5, R40 ;  /* 0x00000005ff032219 */ /* 0x000fe40000011628 */
[----:B------:R-:W-:Y:S02]  /*4450*/  SEL R9, R8, R33, !P0 ;  /* 0x0000002108097207 */ /* 0x000fe40004000000 */
[----:B------:R-:W-:Y:S01]  /*4460*/  @P2 SHF.R.U32.HI R11, RZ, R5, R34 ;  /* 0x00000005ff0b2219 */ /* 0x000fe20000011622 */
[C---:B------:R-:W-:Y:S01]  /*4470*/  IMAD R10, R26.reuse, R3, RZ ;  /* 0x000000031a0a7224 */ /* 0x040fe200078e02ff */
[----:B------:R-:W-:Y:S01]  /*4480*/  SEL R3, R13, R38, !P4 ;  /* 0x000000260d037207 */ /* 0x000fe20006000000 */
[C---:B------:R-:W-:Y:S03]  /*4490*/  IMAD.HI.U32 R14, R9.reuse, R4, RZ ;  /* 0x00000004090e7227 */ /* 0x040fe600078e00ff */
[----:B------:R-:W-:Y:S01]  /*44a0*/  ISETP.GE.AND P0, PT, R9, R10, PT ;  /* 0x0000000a0900720c */ /* 0x000fe20003f06270 */
[C---:B------:R-:W-:Y:S01]  /*44b0*/  IMAD R12, R26.reuse, R11, RZ ;  /* 0x0000000b1a0c7224 */ /* 0x040fe200078e02ff */
[-C--:B------:R-:W-:Y:S04]  /*44c0*/  SHF.R.U32.HI R14, RZ, R5.reuse, R14 ;  /* 0x00000005ff0e7219 */ /* 0x080fe8000001160e */
[----:B------:R-:W-:Y:S02]  /*44d0*/  ISETP.GE.OR P0, PT, R3, R12, P0 ;  /* 0x0000000c0300720c */ /* 0x000fe40000706670 */
[----:B------:R-:W-:Y:S05]  /*44e0*/  SEL R15, R9, R14, !P2 ;  /* 0x0000000e090f7207 */ /* 0x000fea0005000000 */
[----:B------:R-:W-:Y:S04]  /*44f0*/  IMAD.MOV R14, RZ, RZ, -R15 ;  /* 0x000000ffff0e7224 */ /* 0x000fe800078e0a0f */
[----:B------:R-:W-:Y:S02]  /*4500*/  IMAD R14, R26, R14, R9 ;  /* 0x0000000e1a0e7224 */ /* 0x000fe400078e0209 */
[C---:B------:R-:W-:Y:S05]  /*4510*/  @!P0 IMAD.HI.U32 R10, R3.reuse, R4, RZ ;  /* 0x00000004030a8227 */ /* 0x040fea00078e00ff */
[----:B------:R-:W-:Y:S04]  /*4520*/  @!P0 SHF.R.U32.HI R10, RZ, R5, R10 ;  /* 0x00000005ff0a8219 */ /* 0x000fe8000001160a */
[----:B------:R-:W-:Y:S01]  /*4530*/  @!P0 SEL R0, R3, R10, !P2 ;  /* 0x0000000a03008207 */ /* 0x000fe20005000000 */
[----:B------:R-:W-:Y:S03]  /*4540*/  IMAD.MOV R10, RZ, RZ, -R3 ;  /* 0x000000ffff0a7224 */ /* 0x000fe600078e0a03 */
[----:B------:R-:W-:Y:S01]  /*4550*/  @!P0 IADD3 R15, PT, PT, R15, -R0, RZ ;  /* 0x800000000f0f8210 */ /* 0x000fe20007ffe0ff */
[----:B------:R-:W-:Y:S01]  /*4560*/  @!P0 IMAD R0, R11, R14, R0 ;  /* 0x0000000e0b008224 */ /* 0x000fe200078e0200 */
[----:B------:R-:W-:Y:S01]  /*4570*/  IADD3 R11, PT, PT, -R9, RZ, RZ ;  /* 0x000000ff090b7210 */ /* 0x000fe20007ffe1ff */
[----:B------:R-:W-:Y:S02]  /*4580*/  IMAD R13, R2, R10, R13 ;  /* 0x0000000a020d7224 */ /* 0x000fe400078e020d */
[----:B------:R-:W-:Y:S02]  /*4590*/  @!P0 IMAD R9, R15, R26, R3 ;  /* 0x0000001a0f098224 */ /* 0x000fe400078e0203 */
[----:B------:R-:W-:Y:S02]  /*45a0*/  @!P0 IMAD.MOV.U32 R3, RZ, RZ, R0 ;  /* 0x000000ffff038224 */ /* 0x000fe400078e0000 */
[----:B------:R-:W-:Y:S02]  /*45b0*/  IMAD R8, R6, R11, R8 ;  /* 0x0000000b06087224 */ /* 0x000fe400078e0208 */
[----:B------:R-:W-:Y:S02]  /*45c0*/  IMAD R13, R3, R2, R13 ;  /* 0x00000002030d7224 */ /* 0x000fe400078e020d */
[----:B------:R-:W-:Y:S02]  /*45d0*/  IMAD R8, R9, R6, R8 ;  /* 0x0000000609087224 */ /* 0x000fe400078e0208 */
.L_x_86:
[----:B------:R-:W-:Y:S05]  /*45e0*/  BRA.U UP1, `(.L_x_87) ;  /* 0x0000000101107547 */ /* 0x000fea000b800000 */
[----:B------:R-:W-:Y:S04]  /*45f0*/  MOV R0, UR6 ;  /* 0x0000000600007c02 */ /* 0x000fe80008000f00 */
[----:B------:R-:W-:Y:S04]  /*4600*/  SHF.L.U32 R3, R0, 0x1f, RZ ;  /* 0x0000001f00037819 */ /* 0x000fe800000006ff */
[----:B------:R-:W2:Y:S02]  /*4610*/  SYNCS.PHASECHK.TRANS64.TRYWAIT P0, [UR7+0x78], R3 ;  /* 0x00007803ff0075a7 */ /* 0x000ea40008001107 */
[----:B--2---:R-:W-:Y:S05]  /*4620*/  @!P0 BRA `(.L_x_88) ;  /* 0x00000048002c8947 */ /* 0x004fea0003800000 */
.L_x_87:
[----:B------:R-:W-:Y:S02]  /*4630*/  R2UR UR42, R20 ;  /* 0x00000000142a72ca */ /* 0x000fe400000e0000 */
[----:B------:R-:W-:Y:S02]  /*4640*/  R2UR UR43, R21 ;  /* 0x00000000152b72ca */ /* 0x000fe400000e0000 */
[----:B------:R-:W-:Y:S02]  /*4650*/  ISETP.NE.U32.AND P2, PT, RZ, UR4, PT ;  /* 0x00000004ff007c0c */ /* 0x000fe4000bf45070 */
[----:B------:R-:W-:Y:S02]  /*4660*/  SHF.L.U32 R12, R32, 0x1f, RZ ;  /* 0x0000001f200c7819 */ /* 0x000fe400000006ff */
[----:B------:R-:W-:Y:S05]  /*4670*/  ISETP.NE.AND.EX P2, PT, RZ, UR5, PT, P2 ;  /* 0x00000005ff007c0c */ /* 0x000fea000bf45320 */
[----:B------:R-:W-:Y:S02]  /*4680*/  USHF.L.U32 UR42, UR42, 0x7, URZ ;  /* 0x000000072a2a7899 */ /* 0x000fe400080006ff */
[----:B------:R-:W-:Y:S01]  /*4690*/  USHF.L.U32 UR43, UR43, 0x6, URZ ;  /* 0x000000062b2b7899 */ /* 0x000fe200080006ff */
[----:B------:R-:W-:Y:S11]  /*46a0*/  BRA.U !UP4, `(.L_x_89) ;  /* 0x000000010c347547 */ /* 0x000ff6000b800000 */
[----:B------:R-:W-:Y:S01]  /*46b0*/  UPLOP3.LUT UP0, UPT, UPT, UPT, UP3, 0x80, 0x8 ;  /* 0x000000000008789c */ /* 0x000fe20003f0f030 */
[----:B--2---:R-:W-:Y:S02]  /*46c0*/  HFMA2 R0, -RZ, RZ, 0, 5.9604644775390625e-08 ;  /* 0x00000001ff007431 */ /* 0x004fe400000001ff */
[----:B------:R-:W-:Y:S03]  /*46d0*/  IMAD.MOV.U32 R59, RZ, RZ, 0x1 ;  /* 0x00000001ff3b7424 */ /* 0x000fe600078e00ff */
[----:B------:R-:W-:Y:S05]  /*46e0*/  PLOP3.LUT P0, PT, PT, PT, UP0, 0x80, 0x8 ;  /* 0x000000000008781c */ /* 0x000fea0003f0f008 */
[----:B------:R-:W2:Y:S01]  /*46f0*/  @UP0 LDCU.64 UR10, c[0x0][0x888] ;  /* 0x00011100ff0a07ac */ /* 0x000ea20008000a00 */
[----:B------:R-:W-:Y:S07]  /*4700*/  @UP0 UIMAD UR8, UR36, UR4, URZ ;  /* 0x00000004240802a4 */ /* 0x000fee000f8e02ff */
[----:B------:R-:W-:Y:S01]  /*4710*/  @!P0 PRMT R59, R0, 0x7610, R59 ;  /* 0x00007610003b8816 */ /* 0x000fe2000000003b */
[----:B--2---:R-:W-:Y:S03]  /*4720*/  @UP0 UIMAD.WIDE UR10, UR8, 0x4, UR10 ;  /* 0x00000004080a08a5 */ /* 0x004fe6000f8e020a */
[----:B------:R-:W2:Y:S03]  /*4730*/  @!UP0 LDCU UR8, c[0x0][0x880] ;  /* 0x00011000ff0887ac */ /* 0x000ea60008000800 */
[----:B------:R-:W-:Y:S01]  /*4740*/  IMAD.U32 R10, RZ, RZ, UR10 ;  /* 0x0000000aff0a7e24 */ /* 0x000fe2000f8e00ff */
[----:B------:R-:W-:Y:S05]  /*4750*/  MOV R11, UR11 ;  /* 0x0000000b000b7c02 */ /* 0x000fea0008000f00 */
[----:B------:R4:W5:Y:S02]  /*4760*/  @P0 LDG.E R35, desc[UR46][R10.64] ;  /* 0x0000002e0a230981 */ /* 0x000964000c1e1900 */
[----:B--2-4-:R-:W-:Y:S07]  /*4770*/  @!P0 IMAD.U32 R35, RZ, RZ, UR8 ;  /* 0x00000008ff238e24 */ /* 0x014fee000f8e00ff */
.L_x_89:
[----:B-----5:R-:W-:Y:S01]  /*4780*/  @!P2 FSETP.EQ.AND P0, PT, R35, RZ, PT ;  /* 0x000000ff2300a20b */ /* 0x020fe20003f02000 */
[----:B------:R-:W-:Y:S01]  /*4790*/  @!UPT UIADD3 URZ, UPT, UPT, URZ, URZ, URZ ;  /* 0x000000fffffff290 */ /* 0x000fe2000fffe0ff */
[----:B------:R-:W-:Y:S11]  /*47a0*/  @!P2 BRA `(.L_x_90) ;  /* 0x000000000014a947 */ /* 0x000ff60003800000 */
[----:B------:R-:W-:Y:S02]  /*47b0*/  LOP3.LUT P2, RZ, R59, 0xff, RZ, 0xc0, !PT ;  /* 0x000000ff3bff7812 */ /* 0x000fe4000784c0ff */
[----:B------:R-:W-:Y:S04]  /*47c0*/  PLOP3.LUT P0, PT, PT, PT, UP0, 0x80, 0x8 ;  /* 0x000000000008781c */ /* 0x000fe80003f0f008 */
[----:B------:R-:W-:Y:S07]  /*47d0*/  PLOP3.LUT P0, PT, P0, PT, PT, 0x8, 0x80 ;  /* 0x000000000080781c */ /* 0x000fee000070e170 */
[----:B------:R-:W-:Y:S11]  /*47e0*/  @P2 FSETP.EQ.AND P0, PT, R35, RZ, PT ;  /* 0x000000ff2300220b */ /* 0x000ff60003f02000 */
[----:B------:R-:W-:Y:S02]  /*47f0*/  @!UPT UIADD3 URZ, UPT, UPT, URZ, URZ, URZ ;  /* 0x000000fffffff290 */ /* 0x000fe4000fffe0ff */
.L_x_90:
[----:B------:R-:W4:Y:S01]  /*4800*/  SYNCS.PHASECHK.TRANS64.TRYWAIT P2, [UR7+0x50], R12 ;  /* 0x0000500cff0075a7 */ /* 0x000f220008041107 */
[----:B------:R-:W-:Y:S04]  /*4810*/  ELECT P4, URZ, PT ;  /* 0x0000000000ff782f */ /* 0x000fe80003880000 */
[----:B------:R-:W-:Y:S11]  /*4820*/  PLOP3.LUT P4, PT, P0, P4, PT, 0xf2, 0x2f ;  /* 0x00000000002f781c */ /* 0x000ff60000789e72 */
[----:B------:R-:W-:Y:S02]  /*4830*/  @!UPT UIADD3 URZ, UPT, UPT, URZ, URZ, URZ ;  /* 0x000000fffffff290 */ /* 0x000fe4000fffe0ff */
[----:B-1----:R-:W-:Y:S05]  /*4840*/  @!P4 IADD3 R9, P0, PT, R36, 0x580, RZ ;  /* 0x000005802409c810 */ /* 0x002fea0007f1e0ff */
[----:B--2---:R-:W-:Y:S01]  /*4850*/  @!P4 IMAD.X R0, RZ, RZ, R37, P0 ;  /* 0x000000ffff00c224 */ /* 0x004fe200000e0625 */
[----:B----4-:R-:W-:Y:S07]  /*4860*/  @!P2 BRA `(.L_x_91) ;  /* 0x0000004400b4a947 */ /* 0x010fee0003800000 */
.L_x_179:
[----:B------:R-:W-:Y:S01]  /*4870*/  @!P4 R2UR UR9, R9 ;  /* 0x000000000909c2ca */ /* 0x000fe200000e0000 */
[----:B------:R-:W-:Y:S01]  /*4880*/  VOTEU.ALL UP1, P4 ;  /* 0x0000000000ff7886 */ /* 0x000fe20002020000 */
[----:B------:R-:W-:Y:S01]  /*4890*/  @!P4 R2UR UR8, R0 ;  /* 0x000000000008c2ca */ /* 0x000fe200000e0000 */
[----:B------:R-:W-:Y:S01]  /*48a0*/  VOTEU.ALL UP2, P4 ;  /* 0x0000000000ff7886 */ /* 0x000fe20002040000 */
[----:B------:R-:W-:Y:S01]  /*48b0*/  UMOV UR16, 0x0 ;  /* 0x0000000000107882 */ /* 0x000fe20000000000 */
[----:B------:R-:W-:Y:S01]  /*48c0*/  UMOV UR17, 0x10000000 ;  /* 0x1000000000117882 */ /* 0x000fe20000000000 */
[----:B------:R-:W-:Y:S01]  /*48d0*/  @!UP1 UIADD3 UR40, UPT, UPT, UR7, 0x200, URZ ;  /* 0x0000020007289890 */ /* 0x000fe2000fffe0ff */
[----:B------:R-:W-:Y:S01]  /*48e0*/  @!P4 IMAD.MOV.U32 R0, RZ, RZ, 0x1000 ;  /* 0x00001000ff00c424 */ /* 0x000fe200078e00ff */
[----:B------:R-:W-:Y:S01]  /*48f0*/  UMOV UR44, UR36 ;  /* 0x00000024002c7c82 */ /* 0x000fe20008000000 */
[----:B------:R-:W-:Y:S01]  /*4900*/  @!UP1 UIADD3 UR10, UPT, UPT, UR42, 0x40, URZ ;  /* 0x000000402a0a9890 */ /* 0x000fe2000fffe0ff */
[----:B------:R-:W-:Y:S01]  /*4910*/  @!P4 IADD3 R9, P0, PT, R36, 0x580, RZ ;  /* 0x000005802409c810 */ /* 0x000fe20007f1e0ff */
[----:B------:R-:W-:Y:S01]  /*4920*/  UMOV UR11, UR43 ;  /* 0x0000002b000b7c82 */ /* 0x000fe20008000000 */
[----:B------:R-:W-:Y:S01]  /*4930*/  UMOV UR12, UR36 ;  /* 0x00000024000c7c82 */ /* 0x000fe20008000000 */
[----:B------:R-:W-:Y:S01]  /*4940*/  IMAD.U32 R10, RZ, RZ, UR9 ;  /* 0x00000009ff0a7e24 */ /* 0x000fe2000f8e00ff */
[----:B------:R-:W-:Y:S01]  /*4950*/  UMOV UR9, UR41 ;  /* 0x0000002900097c82 */ /* 0x000fe20008000000 */
[----:B------:R-:W-:Y:S01]  /*4960*/  IMAD.U32 R11, RZ, RZ, UR8 ;  /* 0x00000008ff0b7e24 */ /* 0x000fe2000f8e00ff */
[----:B------:R-:W-:Y:S02]  /*4970*/  @!UP1 UIADD3 UR8, UPT, UPT, UR7, 0xa00, URZ ;  /* 0x00000a0007089890 */ /* 0x000fe4000fffe0ff */
[----:B------:R-:W-:Y:S01]  /*4980*/  @!P4 R2UR UR18, R10 ;  /* 0x000000000a12c2ca */ /* 0x000fe200000e0000 */
[----:B------:R-:W-:Y:S01]  /*4990*/  VOTEU.ALL UP1, P4 ;  /* 0x0000000000ff7886 */ /* 0x000fe20002020000 */
[----:B------:R-:W-:Y:S01]  /*49a0*/  @!P4 R2UR UR19, R11 ;  /* 0x000000000b13c2ca */ /* 0x000fe200000e0000 */
[----:B------:R-:W-:Y:S11]  /*49b0*/  UPRMT UR14, UR37, 0x654, UR41 ;  /* 0x00000654250e7896 */ /* 0x000ff60008000029 */
[----:B------:R-:W-:Y:S01]  /*49c0*/  @!UPT UIADD3 URZ, UPT, UPT, URZ, URZ, URZ ;  /* 0x000000fffffff290 */ /* 0x000fe2000fffe0ff */
[----:B------:R2:W-:Y:S01]  /*49d0*/  @!UP2 UTMALDG.3D [UR40], [UR18], desc[UR16] ;  /* 0x000010281200a5b4 */ /* 0x0005e20008011000 */
[----:B------:R2:W-:Y:S01]  /*49e0*/  @!UP1 UTMALDG.3D [UR8], [UR18], desc[UR16] ;  /* 0x00001008120095b4 */ /* 0x0005e20008011000 */
[----:B------:R4:W-:Y:S01]  /*49f0*/  @!P4 SYNCS.ARRIVE.TRANS64.RED.A0TR RZ, [UR7+0x30], R0 ;  /* 0x00003000ffffc9a7 */ /* 0x0009e20008300407 */
[----:B------:R-:W-:Y:S01]  /*4a00*/  SYNCS.ARRIVE.TRANS64.RED.A1T0 RZ, [UR14], RZ ;  /* 0x000000ffffff79a7 */ /* 0x000fe2000810040e */
[----:B----4-:R-:W-:Y:S01]  /*4a10*/  @!P4 IMAD.X R0, RZ, RZ, R37, P0 ;  /* 0x000000ffff00c224 */ /* 0x010fe200000e0625 */
[----:B------:R-:W4:Y:S02]  /*4a20*/  SYNCS.PHASECHK.TRANS64.TRYWAIT P2, [UR7+0x58], R12 ;  /* 0x0000580cff0075a7 */ /* 0x000f240008041107 */
[----:B--2-4-:R-:W-:Y:S05]  /*4a30*/  @!P2 BRA `(.L_x_92) ;  /* 0x000000440058a947 */ /* 0x014fea0003800000 */
.L_x_181:
        /* <DEDUP_REMOVED lines=8> */
[----:B------:R-:W-:Y:S01]  /*4ac0*/  @!UP1 UIADD3 UR32, UPT, UPT, UR7, 0x1200, URZ ;  /* 0x0000120007209890 */ /* 0x000fe2000fffe0ff */
[----:B------:R-:W-:Y:S01]  /*4ad0*/  @!P4 IADD3 R21, P0, PT, R36, 0x580, RZ ;  /* 0x000005802415c810 */ /* 0x000fe20007f1e0ff */
[----:B------:R-:W-:Y:S01]  /*4ae0*/  UMOV UR35, UR43 ;  /* 0x0000002b00237c82 */ /* 0x000fe20008000000 */
[----:B------:R-:W-:Y:S02]  /*4af0*/  @!UP1 UIADD3 UR10, UPT, UPT, UR42, 0x50, URZ ;  /* 0x000000502a0a9890 */ /* 0x000fe4000fffe0ff */
[----:B------:R-:W-:Y:S01]  /*4b00*/  IMAD.U32 R10, RZ, RZ, UR9 ;  /* 0x00000009ff0a7e24 */ /* 0x000fe2000f8e00ff */
[----:B------:R-:W-:Y:S01]  /*4b10*/  UMOV UR9, UR33 ;  /* 0x0000002100097c82 */ /* 0x000fe20008000000 */
[----:B------:R-:W-:Y:S01]  /*4b20*/  IMAD.U32 R11, RZ, RZ, UR8 ;  /* 0x00000008ff0b7e24 */ /* 0x000fe2000f8e00ff */
[----:B------:R-:W-:Y:S01]  /*4b30*/  @!UP1 UIADD3 UR8, UPT, UPT, UR7, 0x1a00, URZ ;  /* 0x00001a0007089890 */ /* 0x000fe2000fffe0ff */
[----:B------:R-:W-:Y:S01]  /*4b40*/  @!P4 IMAD.X R20, RZ, RZ, R37, P0 ;  /* 0x000000ffff14c224 */ /* 0x000fe200000e0625 */
[----:B------:R-:W-:Y:S01]  /*4b50*/  @!P4 R2UR UR18, R10 ;  /* 0x000000000a12c2ca */ /* 0x000fe200000e0000 */
[----:B------:R-:W-:Y:S01]  /*4b60*/  VOTEU.ALL UP1, P4 ;  /* 0x0000000000ff7886 */ /* 0x000fe20002020000 */
[----:B------:R-:W-:Y:S01]  /*4b70*/  @!P4 R2UR UR19, R11 ;  /* 0x000000000b13c2ca */ /* 0x000fe200000e0000 */
[----:B------:R-:W-:Y:S01]  /*4b80*/  UMOV UR11, UR43 ;  /* 0x0000002b000b7c82 */ /* 0x000fe20008000000 */
[----:B------:R-:W-:Y:S01]  /*4b90*/  UMOV UR12, UR36 ;  /* 0x00000024000c7c82 */ /* 0x000fe20008000000 */
[----:B------:R-:W-:Y:S10]  /*4ba0*/  UPRMT UR14, UR37, 0x654, UR33 ;  /* 0x00000654250e7896 */ /* 0x000ff40008000021 */
[----:B------:R2:W-:Y:S01]  /*4bb0*/  @!UP2 UTMALDG.3D [UR32], [UR18], desc[UR16] ;  /* 0x000010201200a5b4 */ /* 0x0005e20008011000 */
[----:B------:R2:W-:Y:S01]  /*4bc0*/  @!UP1 UTMALDG.3D [UR8], [UR18], desc[UR16] ;  /* 0x00001008120095b4 */ /* 0x0005e20008011000 */
[----:B------:R2:W-:Y:S01]  /*4bd0*/  @!P4 SYNCS.ARRIVE.TRANS64.RED.A0TR RZ, [UR7+0x38], R0 ;  /* 0x00003800ffffc9a7 */ /* 0x0005e20008300407 */
[----:B------:R-:W-:Y:S01]  /*4be0*/  SYNCS.ARRIVE.TRANS64.RED.A1T0 RZ, [UR14], RZ ;  /* 0x000000ffffff79a7 */ /* 0x000fe2000810040e */
[----:B------:R-:W4:Y:S02]  /*4bf0*/  SYNCS.PHASECHK.TRANS64.TRYWAIT P2, [UR7+0x60], R12 ;  /* 0x0000600cff0075a7 */ /* 0x000f240008041107 */
[----:B--2-4-:R-:W-:Y:S05]  /*4c00*/  @!P2 BRA `(.L_x_93) ;  /* 0x0000004000fca947 */ /* 0x014fea0003800000 */
.L_x_183:
[----:B------:R-:W2:Y:S01]  /*4c10*/  LDC.64 R14, c[0x0][0xb10] ;  /* 0x0002c400ff0e7b82 */ /* 0x000ea20000000a00 */
[----:B------:R-:W-:Y:S01]  /*4c20*/  @!P4 R2UR UR9, R21 ;  /* 0x000000001509c2ca */ /* 0x000fe200000e0000 */
[----:B------:R-:W-:Y:S01]  /*4c30*/  VOTEU.ALL UP1, P4 ;  /* 0x0000000000ff7886 */ /* 0x000fe20002020000 */
[----:B------:R-:W-:Y:S01]  /*4c40*/  @!P4 R2UR UR8, R20 ;  /* 0x000000001408c2ca */ /* 0x000fe200000e0000 */
[----:B------:R-:W-:Y:S01]  /*4c50*/  VOTEU.ALL UP2, P4 ;  /* 0x0000000000ff7886 */ /* 0x000fe20002040000 */
[----:B------:R-:W-:Y:S03]  /*4c60*/  UMOV UR16, 0x0 ;  /* 0x0000000000107882 */ /* 0x000fe60000000000 */
[----:B------:R-:W4:Y:S01]  /*4c70*/  LDC.64 R10, c[0x0][0xb18] ;  /* 0x0002c600ff0a7b82 */ /* 0x000f220000000a00 */
[----:B------:R-:W-:Y:S01]  /*4c80*/  @!UP1 UIADD3 UR26, UPT, UPT, UR42, 0x20, URZ ;  /* 0x000000202a1a9890 */ /* 0x000fe2000fffe0ff */
[----:B------:R-:W-:Y:S01]  /*4c90*/  @P3 SHF.R.U32.HI R24, RZ, 0x10, R29 ;  /* 0x00000010ff183819 */ /* 0x000fe2000001161d */
[----:B------:R-:W-:Y:S01]  /*4ca0*/  @!UP1 UIADD3 UR24, UPT, UPT, UR7, 0x2200, URZ ;  /* 0x0000220007189890 */ /* 0x000fe2000fffe0ff */
[----:B------:R-:W-:Y:S01]  /*4cb0*/  VIADD R27, R27, 0x1 ;  /* 0x000000011b1b7836 */ /* 0x000fe20000000000 */
[----:B------:R-:W-:Y:S03]  /*4cc0*/  UMOV UR17, 0x10000000 ;  /* 0x1000000000117882 */ /* 0x000fe60000000000 */
[----:B------:R-:W5:Y:S01]  /*4cd0*/  @!P1 LDC R0, c[0x0][0xb20] ;  /* 0x0002c800ff009b82 */ /* 0x000f620000000800 */
[----:B------:R-:W-:Y:S01]  /*4ce0*/  UMOV UR27, UR43 ;  /* 0x0000002b001b7c82 */ /* 0x000fe20008000000 */
[----:B------:R-:W-:Y:S01]  /*4cf0*/  IMAD.U32 R20, RZ, RZ, UR9 ;  /* 0x00000009ff147e24 */ /* 0x000fe2000f8e00ff */
[----:B------:R-:W-:Y:S05]  /*4d00*/  UMOV UR28, UR36 ;  /* 0x00000024001c7c82 */ /* 0x000fea0008000000 */
[----:B-1----:R-:W1:Y:S01]  /*4d10*/  @!P1 LDC R3, c[0x0][0xb0c] ;  /* 0x0002c300ff039b82 */ /* 0x002e620000000800 */
[----:B------:R-:W-:Y:S01]  /*4d20*/  IMAD.U32 R21, RZ, RZ, UR8 ;  /* 0x00000008ff157e24 */ /* 0x000fe2000f8e00ff */
[----:B------:R-:W-:Y:S01]  /*4d30*/  @!UP1 UIADD3 UR10, UPT, UPT, UR42, 0x60, URZ ;  /* 0x000000602a0a9890 */ /* 0x000fe2000fffe0ff */
[----:B------:R-:W-:Y:S01]  /*4d40*/  @!P4 R2UR UR18, R20 ;  /* 0x000000001412c2ca */ /* 0x000fe200000e0000 */
[----:B------:R-:W-:Y:S01]  /*4d50*/  @!UP1 UIADD3 UR8, UPT, UPT, UR7, 0x2a00, URZ ;  /* 0x00002a0007089890 */ /* 0x000fe2000fffe0ff */
[----:B------:R-:W-:Y:S01]  /*4d60*/  @!P4 IMAD.MOV.U32 R20, RZ, RZ, 0x1000 ;  /* 0x00001000ff14c424 */ /* 0x000fe200078e00ff */
[----:B------:R-:W-:Y:S01]  /*4d70*/  @!P4 R2UR UR19, R21 ;  /* 0x000000001513c2ca */ /* 0x000fe200000e0000 */
[----:B------:R-:W-:Y:S01]  /*4d80*/  VOTEU.ALL UP1, P4 ;  /* 0x0000000000ff7886 */ /* 0x000fe20002020000 */
[----:B------:R-:W-:Y:S01]  /*4d90*/  UMOV UR9, UR25 ;  /* 0x0000001900097c82 */ /* 0x000fe20008000000 */
[----:B------:R-:W-:Y:S01]  /*4da0*/  UMOV UR11, UR43 ;  /* 0x0000002b000b7c82 */ /* 0x000fe20008000000 */
[----:B------:R-:W-:Y:S01]  /*4db0*/  UMOV UR12, UR36 ;  /* 0x00000024000c7c82 */ /* 0x000fe20008000000 */
[----:B------:R-:W-:Y:S08]  /*4dc0*/  UPRMT UR14, UR37, 0x654, UR25 ;  /* 0x00000654250e7896 */ /* 0x000ff00008000019 */
[----:B------:R1:W-:Y:S02]  /*4dd0*/  @!UP2 UTMALDG.3D [UR24], [UR18], desc[UR16] ;  /* 0x000010181200a5b4 */ /* 0x0003e40008011000 */
[----:B-1----:R-:W-:Y:S01]  /*4de0*/  @!P1 ISETP.NE.AND P2, PT, R3, 0x1, PT ;  /* 0x000000010300980c */ /* 0x002fe20003f45270 */
[C---:B--2---:R-:W-:Y:S01]  /*4df0*/  @!P1 IMAD.HI.U32 R14, R13.reuse, R14, RZ ;  /* 0x0000000e0d0e9227 */ /* 0x044fe200078e00ff */
[----:B----4-:R-:W-:Y:S01]  /*4e00*/  @!P1 ISETP.NE.AND P0, PT, R10, 0x1, PT ;  /* 0x000000010a00980c */ /* 0x010fe20003f05270 */
[----:B------:R1:W-:Y:S01]  /*4e10*/  @!UP1 UTMALDG.3D [UR8], [UR18], desc[UR16] ;  /* 0x00001008120095b4 */ /* 0x0003e20008011000 */
[----:B------:R1:W-:Y:S01]  /*4e20*/  @!P4 SYNCS.ARRIVE.TRANS64.RED.A0TR RZ, [UR7+0x40], R20 ;  /* 0x00004014ffffc9a7 */ /* 0x0003e20008300407 */
[C---:B------:R-:W-:Y:S01]  /*4e30*/  @!P1 IMAD.HI.U32 R11, R8.reuse, R11, RZ ;  /* 0x0000000b080b9227 */ /* 0x040fe200078e00ff */
[----:B------:R-:W-:Y:S04]  /*4e40*/  @!P1 SHF.R.U32.HI R14, RZ, R15, R14 ;  /* 0x0000000fff0e9219 */ /* 0x000fe8000001160e */
[----:B-----5:R-:W-:Y:S02]  /*4e50*/  @!P1 SHF.R.U32.HI R9, RZ, R0, R11 ;  /* 0x00000000ff099219 */ /* 0x020fe4000001160b */
[----:B------:R-:W-:Y:S02]  /*4e60*/  @!P1 SEL R14, R13, R14, !P2 ;  /* 0x0000000e0d0e9207 */ /* 0x000fe40005000000 */
[----:B------:R-:W-:Y:S05]  /*4e70*/  @!P1 SEL R9, R8, R9, !P0 ;  /* 0x0000000908099207 */ /* 0x000fea0004000000 */
[----:B------:R-:W-:Y:S01]  /*4e80*/  @!P1 IMAD.IADD R0, R9, 0x1, -R14 ;  /* 0x0000000109009824 */ /* 0x000fe200078e0a0e */
[----:B------:R-:W-:Y:S01]  /*4e90*/  SYNCS.ARRIVE.TRANS64.RED.A1T0 RZ, [UR14], RZ ;  /* 0x000000ffffff79a7 */ /* 0x000fe2000810040e */
[----:B------:R-:W-:Y:S02]  /*4ea0*/  @!P1 IMAD.IADD R9, R14, 0x1, -R9 ;  /* 0x000000010e099824 */ /* 0x000fe400078e0a09 */
[----:B------:R-:W-:Y:S02]  /*4eb0*/  @!P1 IMAD R13, R0, R3, R13 ;  /* 0x00000003000d9224 */ /* 0x000fe400078e020d */
[----:B------:R-:W-:Y:S01]  /*4ec0*/  @!P1 IMAD R8, R9, R10, R8 ;  /* 0x0000000a09089224 */ /* 0x000fe200078e0208 */
[----:B------:R-:W2:Y:S02]  /*4ed0*/  SYNCS.PHASECHK.TRANS64.TRYWAIT P5, [UR7+0x68], R12 ;  /* 0x0000680cff0075a7 */ /* 0x000ea400080a1107 */
[----:B-12---:R-:W-:Y:S05]  /*4ee0*/  @!P5 BRA `(.L_x_94) ;  /* 0x00000040005cd947 */ /* 0x006fea0003800000 */
.L_x_185:
[----:B-1----:R-:W-:Y:S01]  /*4ef0*/  @!P4 IADD3 R3, P0, PT, R36, 0x580, RZ ;  /* 0x000005802403c810 */ /* 0x002fe20007f1e0ff */
[----:B------:R-:W-:Y:S01]  /*4f00*/  VOTEU.ALL UP1, P4 ;  /* 0x0000000000ff7886 */ /* 0x000fe20002020000 */
[----:B------:R-:W-:Y:S01]  /*4f10*/  VOTEU.ALL UP2, P4 ;  /* 0x0000000000ff7886 */ /* 0x000fe20002040000 */
[----:B------:R-:W-:Y:S01]  /*4f20*/  UMOV UR14, 0x0 ;  /* 0x00000000000e7882 */ /* 0x000fe20000000000 */
[----:B------:R-:W-:Y:S01]  /*4f30*/  @!P4 R2UR UR9, R3 ;  /* 0x000000000309c2ca */ /* 0x000fe200000e0000 */
[----:B------:R-:W-:Y:S01]  /*4f40*/  @!P4 IMAD.X R0, RZ, RZ, R37, P0 ;  /* 0x000000ffff00c224 */ /* 0x000fe200000e0625 */
[----:B------:R-:W-:Y:S01]  /*4f50*/  @!UP1 UIADD3 UR17, UPT, UPT, UR7, 0x48, URZ ;  /* 0x0000004807119890 */ /* 0x000fe2000fffe0ff */
[----:B------:R-:W-:Y:S01]  /*4f60*/  ISETP.NE.AND P0, PT, R27, 0x2, PT ;  /* 0x000000021b00780c */ /* 0x000fe20003f05270 */
[----:B------:R-:W-:Y:S01]  /*4f70*/  @!UP1 UIADD3 UR18, UPT, UPT, UR42, 0x30, URZ ;  /* 0x000000302a129890 */ /* 0x000fe2000fffe0ff */
[----:B------:R-:W-:Y:S01]  /*4f80*/  LOP3.LUT R32, R32, 0x1, RZ, 0x3c, !PT ;  /* 0x0000000120207812 */ /* 0x000fe200078e3cff */
[----:B------:R-:W-:Y:S01]  /*4f90*/  @!UP1 UIADD3 UR16, UPT, UPT, UR7, 0x3200, URZ ;  /* 0x0000320007109890 */ /* 0x000fe2000fffe0ff */
[----:B------:R-:W-:Y:S01]  /*4fa0*/  @!P4 R2UR UR8, R0 ;  /* 0x000000000008c2ca */ /* 0x000fe200000e0000 */
[----:B------:R-:W-:Y:S01]  /*4fb0*/  UMOV UR15, 0x10000000 ;  /* 0x10000000000f7882 */ /* 0x000fe20000000000 */
[----:B------:R-:W-:Y:S01]  /*4fc0*/  UMOV UR19, UR43 ;  /* 0x0000002b00137c82 */ /* 0x000fe20008000000 */
[----:B------:R-:W-:Y:S01]  /*4fd0*/  UMOV UR20, UR36 ;  /* 0x0000002400147c82 */ /* 0x000fe20008000000 */
[----:B------:R-:W-:Y:S01]  /*4fe0*/  @!UP1 UIADD3 UR10, UPT, UPT, UR42, 0x70, URZ ;  /* 0x000000702a0a9890 */ /* 0x000fe2000fffe0ff */
[----:B------:R-:W-:Y:S01]  /*4ff0*/  SEL R0, RZ, 0x1, P0 ;  /* 0x00000001ff007807 */ /* 0x000fe20000000000 */
[----:B------:R-:W-:Y:S01]  /*5000*/  IMAD.U32 R10, RZ, RZ, UR9 ;  /* 0x00000009ff0a7e24 */ /* 0x000fe2000f8e00ff */
[----:B------:R-:W-:Y:S01]  /*5010*/  UMOV UR11, UR43 ;  /* 0x0000002b000b7c82 */ /* 0x000fe20008000000 */
[----:B------:R-:W-:Y:S01]  /*5020*/  UMOV UR12, UR36 ;  /* 0x00000024000c7c82 */ /* 0x000fe20008000000 */
[----:B------:R-:W-:Y:S01]  /*5030*/  UMOV UR9, UR17 ;  /* 0x0000001100097c82 */ /* 0x000fe20008000000 */
[----:B------:R-:W-:Y:S01]  /*5040*/  @P3 R2UR UR36, R24 ;  /* 0x00000000182432ca */ /* 0x000fe200000e0000 */
[----:B------:R-:W-:Y:S01]  /*5050*/  IMAD.IADD R20, R8, 0x1, R58 ;  /* 0x0000000108147824 */ /* 0x000fe200078e023a */
[----:B------:R-:W-:Y:S01]  /*5060*/  @!P4 R2UR UR22, R10 ;  /* 0x000000000a16c2ca */ /* 0x000fe200000e0000 */
[----:B------:R-:W-:Y:S01]  /*5070*/  IMAD.U32 R11, RZ, RZ, UR8 ;  /* 0x00000008ff0b7e24 */ /* 0x000fe2000f8e00ff */
[----:B------:R-:W-:Y:S01]  /*5080*/  @!UP1 UIADD3 UR8, UPT, UPT, UR7, 0x3a00, URZ ;  /* 0x00003a0007089890 */ /* 0x000fe2000fffe0ff */
[----:B------:R-:W-:Y:S01]  /*5090*/  LOP3.LUT R25, R25, R0, RZ, 0x3c, !PT ;  /* 0x0000000019197212 */ /* 0x000fe200078e3cff */
[----:B------:R-:W-:Y:S01]  /*50a0*/  VOTEU.ALL UP1, P4 ;  /* 0x0000000000ff7886 */ /* 0x000fe20002020000 */
[----:B------:R-:W-:Y:S01]  /*50b0*/  IMAD.IADD R21, R13, 0x1, R60 ;  /* 0x000000010d157824 */ /* 0x000fe200078e023c */
[----:B------:R-:W-:Y:S02]  /*50c0*/  @!P4 R2UR UR23, R11 ;  /* 0x000000000b17c2ca */ /* 0x000fe400000e0000 */
[----:B------:R-:W-:Y:S11]  /*50d0*/  SEL R27, R27, RZ, P0 ;  /* 0x000000ff1b1b7207 */ /* 0x000ff60000000000 */
[----:B------:R2:W-:Y:S01]  /*50e0*/  @!UP2 UTMALDG.3D [UR16], [UR22], desc[UR14] ;  /* 0x00000e101600a5b4 */ /* 0x0005e20008011000 */
[----:B------:R2:W-:Y:S01]  /*50f0*/  @!UP1 UTMALDG.3D [UR8], [UR22], desc[UR14] ;  /* 0x00000e08160095b4 */ /* 0x0005e20008011000 */
[----:B------:R2:W-:Y:S01]  /*5100*/  @!P4 SYNCS.ARRIVE.TRANS64.RED.A0TR RZ, [UR7+0x48], R23 ;  /* 0x00004817ffffc9a7 */ /* 0x0005e20008300407 */
[----:B------:R-:W-:Y:S01]  /*5110*/  UPLOP3.LUT UP1, UPT, UPT, UPT, UPT, 0x80, 0x8 ;  /* 0x000000000008789c */ /* 0x000fe20003f2f070 */
[----:B------:R-:W-:Y:S01]  /*5120*/  SYNCS.ARRIVE.TRANS64.RED.A1T0 RZ, [UR13], RZ ;  /* 0x000000ffffff79a7 */ /* 0x000fe2000810040d */
[----:B------:R-:W-:Y:S09]  /*5130*/  @P3 BRA `(.L_x_95) ;  /* 0xfffffff000303947 */ /* 0x000ff2000383ffff */
[----:B------:R-:W-:-:S04]  /*5140*/  SHF.L.U32 R3, R32, 0x1f, RZ ;  /* 0x0000001f20037819 */ /* 0x000fc800000006ff */
[----:B------:R-:W1:Y:S02]  /*5150*/  SYNCS.PHASECHK.TRANS64.TRYWAIT P0, [UR7+0x50], R3 ;  /* 0x00005003ff0075a7 */ /* 0x000e640008001107 */
[----:B-1----:R-:W-:Y:S05]  /*5160*/  @!P0 BRA `(.L_x_96) ;  /* 0x0000003c00d48947 */ /* 0x002fea0003800000 */
.L_x_187:
[----:B------:R-:W4:Y:S02]  /*5170*/  SYNCS.PHASECHK.TRANS64.TRYWAIT P0, [UR7+0x58], R3 ;  /* 0x00005803ff0075a7 */ /* 0x000f240008001107 */
[----:B----4-:R-:W-:Y:S05]  /*5180*/  @!P0 BRA `(.L_x_97) ;  /* 0x0000003c00e48947 */ /* 0x010fea0003800000 */
.L_x_189:
[----:B------:R-:W4:Y:S02]  /*5190*/  SYNCS.PHASECHK.TRANS64.TRYWAIT P0, [UR7+0x60], R3 ;  /* 0x00006003ff0075a7 */ /* 0x000f240008001107 */
[----:B----4-:R-:W-:Y:S05]  /*51a0*/  @!P0 BRA `(.L_x_98) ;  /* 0x0000003c00f48947 */ /* 0x010fea0003800000 */
.L_x_191:
[----:B-1----:R-:W-:-:S07]  /*51b0*/  MOV R0, UR7 ;  /* 0x0000000700007c02 */ /* 0x002fce0008000f00 */
.L_x_99:
[----:B-1----:R-:W-:-:S04]  /*51c0*/  SHF.L.U32 R3, R32, 0x1f, RZ ;  /* 0x0000001f20037819 */ /* 0x002fc800000006ff */
[----:B------:R1:W4:Y:S03]  /*51d0*/  SYNCS.PHASECHK.TRANS64.TRYWAIT P0, [R0+URZ+0x68], R3 ;  /* 0x00006803000075a7 */ /* 0x00032600080011ff */
[----:B----4-:R-:W-:Y:S05]  /*51e0*/  @!P0 NANOSLEEP.SYNCS 0x989680 ;  /* 0x009896800000895d */ /* 0x010fea0003900000 */
[----:B------:R-:W4:Y:S02]  /*51f0*/  @!P0 SYNCS.PHASECHK.TRANS64 P0, [R0+URZ+0x68], R3 ;  /* 0x00006803000085a7 */ /* 0x000f2400080010ff */
[----:B--2-4-:R-:W-:Y:S05]  /*5200*/  @P0 EXIT ;  /* 0x000000000000094d */ /* 0x014fea0003800000 */
[----:B------:R-:W-:Y:S05]  /*5210*/  BRA `(.L_x_99) ;  /* 0xfffffffc00e87947 */ /* 0x000fea000383ffff */
.L_x_84:
[----:B------:R-:W-:-:S06]  /*5220*/  UISETP.GE.AND UP1, UPT, UR10, 0x4, UPT ;  /* 0x000000040a00788c */ /* 0x000fcc000bf26270 */
[----:B------:R-:W-:-:S13]  /*5230*/  PLOP3.LUT P0, PT, PT, PT, UP1, 0x80, 0x8 ;  /* 0x000000000008781c */ /* 0x000fda0003f0f018 */
[----:B------:R-:W-:Y:S05]  /*5240*/  @!P0 EXIT ;  /* 0x000000000000894d */ /* 0x000fea0003800000 */
[----:B------:R-:W-:Y:S01]  /*5250*/  BAR.SYNC.DEFER_BLOCKING 0x6, 0xa0 ;  /* 0x0182800000007b1d */ /* 0x000fe20000010000 */
[----:B------:R-:W-:Y:S02]  /*5260*/  IMAD.SHL.U32 R4, R66, 0x200000, RZ ;  /* 0x0020000042047824 */ /* 0x000fe400078e00ff */
[----:B------:R-:W-:Y:S02]  /*5270*/  HFMA2 R71, -RZ, RZ, 0, 5.9604644775390625e-08 ;  /* 0x00000001ff477431 */ /* 0x000fe400000001ff */
[C---:B------:R-:W-:Y:S01]  /*5280*/  IMAD.SHL.U32 R65, R72.reuse, 0x10, RZ ;  /* 0x0000001048417824 */ /* 0x040fe200078e00ff */
[----:B------:R-:W-:Y:S01]  /*5290*/  MOV R69, RZ ;  /* 0x000000ff00457202 */ /* 0x000fe20000000f00 */
[----:B------:R-:W-:Y:S01]  /*52a0*/  IMAD.U32 R33, R72, 0x10000, RZ ;  /* 0x0001000048217824 */ /* 0x000fe200078e00ff */
[----:B------:R-:W-:Y:S01]  /*52b0*/  UMOV UR48, 0x400 ;  /* 0x0000040000307882 */ /* 0x000fe20000000000 */
[----:B------:R-:W1:Y:S01]  /*52c0*/  LDC R63, c[0x0][0x370] ;  /* 0x0000dc00ff3f7b82 */ /* 0x000e620000000800 */
[----:B------:R-:W-:Y:S01]  /*52d0*/  ULEA UR48, UR37, UR48, 0x18 ;  /* 0x0000003025307291 */ /* 0x000fe2000f8ec0ff */
[----:B------:R-:W-:Y:S01]  /*52e0*/  LOP3.LUT R4, R4, 0x200000, RZ, 0xc0, !PT ;  /* 0x0020000004047812 */ /* 0x000fe200078ec0ff */
[----:B------:R-:W-:Y:S01]  /*52f0*/  IMAD.SHL.U32 R64, R72, 0x2, RZ ;  /* 0x0000000248407824 */ /* 0x000fe200078e00ff */
[C---:B------:R-:W-:Y:S01]  /*5300*/  LOP3.LUT R5, R65.reuse, 0x40, RZ, 0xc0, !PT ;  /* 0x0000004041057812 */ /* 0x040fe200078ec0ff */
[----:B------:R-:W-:Y:S01]  /*5310*/  IMAD.SHL.U32 R3, R66, 0x200, RZ ;  /* 0x0000020042037824 */ /* 0x000fe200078e00ff */
[----:B------:R-:W-:Y:S01]  /*5320*/  LOP3.LUT R2, R65, 0x5b0, RZ, 0xc0, !PT ;  /* 0x000005b041027812 */ /* 0x000fe200078ec0ff */
[----:B------:R-:W-:Y:S01]  /*5330*/  UIADD3 UR4, UPT, UPT, UR48, 0x200, URZ ;  /* 0x0000020030047890 */ /* 0x000fe2000fffe0ff */
[----:B------:R-:W2:Y:S01]  /*5340*/  LDC R28, c[0x0][0xb0c] ;  /* 0x0002c300ff1c7b82 */ /* 0x000ea20000000800 */
[----:B------:R-:W-:Y:S01]  /*5350*/  LOP3.LUT R33, R4, 0x400000, R33, 0xf8, !PT ;  /* 0x0040000004217812 */ /* 0x000fe200078ef821 */
[----:B------:R-:W-:Y:S01]  /*5360*/  IMAD.MOV.U32 R30, RZ, RZ, RZ ;  /* 0x000000ffff1e7224 */ /* 0x000fe200078e00ff */
[----:B------:R-:W-:Y:S01]  /*5370*/  LOP3.LUT R64, R5, 0x8, R64, 0xf8, !PT ;  /* 0x0000000805407812 */ /* 0x000fe200078ef840 */
[----:B------:R-:W-:Y:S01]  /*5380*/  IMAD.MOV.U32 R70, RZ, RZ, RZ ;  /* 0x000000ffff467224 */ /* 0x000fe200078e00ff */
[----:B------:R-:W-:Y:S01]  /*5390*/  LOP3.LUT R3, R2, 0x200, R3, 0xf8, !PT ;  /* 0x0000020002037812 */ /* 0x000fe200078ef803 */
[----:B------:R-:W-:Y:S01]  /*53a0*/  IMAD.MOV.U32 R76, RZ, RZ, RZ ;  /* 0x000000ffff4c7224 */ /* 0x000fe200078e00ff */
[----:B------:R-:W-:Y:S01]  /*53b0*/  LOP3.LUT P0, RZ, R65, 0x40, RZ, 0xc0, !PT ;  /* 0x0000004041ff7812 */ /* 0x000fe2000780c0ff */
[----:B------:R-:W3:Y:S01]  /*53c0*/  LDC R61, c[0x0][0xb20] ;  /* 0x0002c800ff3d7b82 */ /* 0x000ee20000000800 */
[----:B------:R-:W4:Y:S01]  /*53d0*/  LDS R0, [UR48+0x130] ;  /* 0x00013030ff007984 */ /* 0x000f220008000800 */
[----:B------:R-:W-:Y:S01]  /*53e0*/  LOP3.LUT R64, R3, R64, RZ, 0xfc, !PT ;  /* 0x0000004003407212 */ /* 0x000fe200078efcff */
[----:B------:R-:W-:Y:S01]  /*53f0*/  IMAD.U32 R67, RZ, RZ, UR4 ;  /* 0x00000004ff437e24 */ /* 0x000fe2000f8e00ff */
[----:B------:R-:W-:Y:S01]  /*5400*/  LOP3.LUT R72, R72, 0x60, RZ, 0xc0, !PT ;  /* 0x0000006048487812 */ /* 0x000fe200078ec0ff */
[----:B------:R-:W1:Y:S03]  /*5410*/  LDCU.64 UR52, c[0x0][0x348] ;  /* 0x00006900ff3477ac */ /* 0x000e660008000a00 */
[----:B------:R-:W1:Y:S01]  /*5420*/  LDC R27, c[0x0][0xb30] ;  /* 0x0002cc00ff1b7b82 */ /* 0x000e620000000800 */
[----:B------:R-:W1:Y:S01]  /*5430*/  LDCU.64 UR38, c[0x0][0x888] ;  /* 0x00011100ff2677ac */ /* 0x000e620008000a00 */
[----:B------:R-:W1:Y:S06]  /*5440*/  LDCU.64 UR44, c[0x0][0x890] ;  /* 0x00011200ff2c77ac */ /* 0x000e6c0008000a00 */
[----:B------:R-:W1:Y:S01]  /*5450*/  LDC.64 R56, c[0x0][0xb10] ;  /* 0x0002c400ff387b82 */ /* 0x000e620000000a00 */
[----:B------:R-:W-:Y:S01]  /*5460*/  UMOV UR49, URZ ;  /* 0x000000ff00317c82 */ /* 0x000fe20008000000 */
[----:B------:R-:W-:-:S06]  /*5470*/  UMOV UR51, URZ ;  /* 0x000000ff00337c82 */ /* 0x000fcc0008000000 */
[----:B------:R-:W1:Y:S08]  /*5480*/  LDC.64 R24, c[0x0][0xb18] ;  /* 0x0002c600ff187b82 */ /* 0x000e700000000a00 */
[----:B------:R-:W1:Y:S08]  /*5490*/  LDC.64 R22, c[0x0][0xb28] ;  /* 0x0002ca00ff167b82 */ /* 0x000e700000000a00 */
[----:B------:R-:W1:Y:S01]  /*54a0*/  LDC.64 R54, c[0x0][0x8b0] ;  /* 0x00022c00ff367b82 */ /* 0x000e620000000a00 */
[----:B----4-:R-:W-:Y:S01]  /*54b0*/  IMAD.IADD R33, R0, 0x1, R33 ;  /* 0x0000000100217824 */ /* 0x010fe200078e0221 */
[----:B------:R-:W-:-:S06]  /*54c0*/  P2R R0, PR, RZ, 0x1 ;  /* 0x00000001ff007803 */ /* 0x000fcc0000000000 */
[----:B------:R-:W4:Y:S08]  /*54d0*/  LDC.64 R52, c[0x0][0x8a8] ;  /* 0x00022a00ff347b82 */ /* 0x000f300000000a00 */
[----:B--23--:R-:W1:Y:S02]  /*54e0*/  LDC R62, c[0x0][0x374] ;  /* 0x0000dd00ff3e7b82 */ /* 0x00ce640000000800 */
.L_x_143:
[C---:B------:R-:W-:Y:S02]  /*54f0*/  LEA R0, R76.reuse, UR48, 0x3 ;  /* 0x000000304c007c11 */ /* 0x040fe4000f8e18ff */
[----:B------:R-:W-:Y:S02]  /*5500*/  SHF.L.U32 R3, R69, 0x1f, RZ ;  /* 0x0000001f45037819 */ /* 0x000fe400000006ff */
[----:B------:R-:W-:Y:S02]  /*5510*/  LEA R16, R76, UR48, 0x4 ;  /* 0x000000304c107c11 */ /* 0x000fe4000f8e20ff */
[----:B--2---:R-:W2:Y:S02]  /*5520*/  SYNCS.PHASECHK.TRANS64.TRYWAIT P0, [R0+URZ+0x80], R3 ;  /* 0x00008003000075a7 */ /* 0x004ea400080011ff */
[----:B--2---:R-:W-:Y:S05]  /*5530*/  @!P0 BRA `(.L_x_100) ;  /* 0x0000003c00288947 */ /* 0x004fea0003800000 */
.L_x_192:
[----:B------:R-:W3:Y:S01]  /*5540*/  LDC.64 R12, c[0x0][0xb10] ;  /* 0x0002c400ff0c7b82 */ /* 0x000ee20000000a00 */
[----:B------:R-:W4:Y:S01]  /*5550*/  LDS.128 R16, [R16+0x110] ;  /* 0x0001100010107984 */ /* 0x000f220000000c00 */
[----:B-1----:R-:W-:Y:S01]  /*5560*/  ISETP.NE.AND P1, PT, R27, 0x1, PT ;  /* 0x000000011b00780c */ /* 0x002fe20003f25270 */
[----:B--2---:R-:W-:Y:S01]  /*5570*/  VIADD R0, R0, 0x90 ;  /* 0x0000009000007836 */ /* 0x004fe20000000000 */
[----:B------:R-:W-:Y:S04]  /*5580*/  ISETP.GE.AND P0, PT, R26, 0x1, PT ;  /* 0x000000011a00780c */ /* 0x000fe80003f06270 */
[----:B------:R-:W1:Y:S01]  /*5590*/  LDC.64 R10, c[0x0][0xb18] ;  /* 0x0002c600ff0a7b82 */ /* 0x000e620000000a00 */
[----:B------:R-:W-:Y:S01]  /*55a0*/  PRMT R0, RZ, 0x654, R0 ;  /* 0x00000654ff007816 */ /* 0x000fe20000000000 */
[----:B------:R-:W-:Y:S01]  /*55b0*/  @!PT LDS RZ, [RZ] ;  /* 0x00000000fffff984 */ /* 0x000fe20000000800 */
[----:B------:R-:W-:Y:S01]  /*55c0*/  @!PT LDS RZ, [RZ] ;  /* 0x00000000fffff984 */ /* 0x000fe20000000800 */
[----:B------:R-:W-:Y:S01]  /*55d0*/  @!PT LDS RZ, [RZ] ;  /* 0x00000000fffff984 */ /* 0x000fe20000000800 */
[----:B------:R-:W-:Y:S01]  /*55e0*/  @!PT LDS RZ, [RZ] ;  /* 0x00000000fffff984 */ /* 0x000fe20000000800 */
[----:B------:R2:W-:Y:S06]  /*55f0*/  MEMBAR.ALL.CTA ;  /* 0x0000000000007992 */ /* 0x0005ec0000008000 */
[----:B--2---:R-:W2:Y:S01]  /*5600*/  FENCE.VIEW.ASYNC.S ;  /* 0x00000000000073c6 */ /* 0x004ea20000000000 */
[----:B------:R-:W1:Y:S08]  /*5610*/  @!P1 LDC R14, c[0x0][0xb20] ;  /* 0x0002c800ff0e9b82 */ /* 0x000e700000000800 */
[----:B------:R-:W1:Y:S01]  /*5620*/  @!P1 LDC R9, c[0x0][0xb0c] ;  /* 0x0002c300ff099b82 */ /* 0x000e620000000800 */
[----:B--2---:R2:W-:Y:S01]  /*5630*/  SYNCS.ARRIVE.TRANS64.RED.A1T0 RZ, [R0+URZ], RZ ;  /* 0x000000ff00ff79a7 */ /* 0x0045e200081004ff */
[----:B----4-:R-:W-:Y:S04]  /*5640*/  LOP3.LUT P4, RZ, R18, 0x1, RZ, 0xc0, !PT ;  /* 0x0000000112ff7812 */ /* 0x010fe8000788c0ff */
[----:B------:R-:W-:Y:S09]  /*5650*/  P2R R73, PR, RZ, 0x10 ;  /* 0x00000010ff497803 */ /* 0x000ff20000000000 */
[----:B------:R-:W-:Y:S02]  /*5660*/  @P4 MOV R31, R16 ;  /* 0x00000010001f4202 */ /* 0x000fe40000000f00 */
[----:B------:R-:W-:Y:S01]  /*5670*/  @P4 LOP3.LUT R29, R17, 0xffff, RZ, 0xc0, !PT ;  /* 0x0000ffff111d4812 */ /* 0x000fe200078ec0ff */
[----:B--23--:R-:W-:Y:S06]  /*5680*/  @!P0 BRA `(.L_x_101) ;  /* 0x0000000000a48947 */ /* 0x00cfec0003800000 */
[----:B------:R-:W-:Y:S01]  /*5690*/  IMAD.HI.U32 R36, R62, R25, RZ ;  /* 0x000000193e247227 */ /* 0x000fe200078e00ff */
[----:B------:R-:W-:Y:S02]  /*56a0*/  ISETP.NE.AND P0, PT, R24, 0x1, PT ;  /* 0x000000011800780c */ /* 0x000fe40003f05270 */
[----:B------:R-:W-:Y:S01]  /*56b0*/  ISETP.NE.AND P2, PT, R26, 0x1, PT ;  /* 0x000000011a00780c */ /* 0x000fe20003f45270 */
[-C--:B------:R-:W-:Y:S01]  /*56c0*/  IMAD.HI.U32 R34, R63, R56.reuse, RZ ;  /* 0x000000383f227227 */ /* 0x080fe200078e00ff */
[----:B------:R-:W-:Y:S02]  /*56d0*/  SHF.R.U32.HI R37, RZ, R61, R36 ;  /* 0x0000003dff257219 */ /* 0x000fe40000011624 */
[----:B------:R-:W-:Y:S01]  /*56e0*/  ISETP.NE.AND P3, PT, R28, 0x1, PT ;  /* 0x000000011c00780c */ /* 0x000fe20003f65270 */
[----:B------:R-:W-:Y:S01]  /*56f0*/  IMAD.HI.U32 R40, R29, R25, RZ ;  /* 0x000000191d287227 */ /* 0x000fe200078e00ff */
[----:B------:R-:W-:Y:S02]  /*5700*/  SHF.R.U32.HI R34, RZ, R57, R34 ;  /* 0x00000039ff227219 */ /* 0x000fe40000011622 */
[----:B------:R-:W-:Y:S01]  /*5710*/  SEL R3, R62, R37, !P0 ;  /* 0x000000253e037207 */ /* 0x000fe20004000000 */
[----:B------:R-:W-:Y:S01]  /*5720*/  IMAD.HI.U32 R38, R31, R56, RZ ;  /* 0x000000381f267227 */ /* 0x000fe200078e00ff */
[----:B------:R-:W-:Y:S03]  /*5730*/  SEL R7, R63, R34, !P3 ;  /* 0x000000223f077207 */ /* 0x000fe60005800000 */
[-C--:B------:R-:W-:Y:S01]  /*5740*/  IMAD.HI.U32 R34, R3, R22.reuse, RZ ;  /* 0x0000001603227227 */ /* 0x080fe200078e00ff */
[----:B------:R-:W-:Y:S03]  /*5750*/  SHF.R.U32.HI R38, RZ, R57, R38 ;  /* 0x00000039ff267219 */ /* 0x000fe60000011626 */
[----:B------:R-:W-:Y:S01]  /*5760*/  IMAD.HI.U32 R36, R7, R22, RZ ;  /* 0x0000001607247227 */ /* 0x000fe200078e00ff */
[----:B------:R-:W-:Y:S02]  /*5770*/  @P2 SHF.R.U32.HI R3, RZ, R23, R34 ;  /* 0x00000017ff032219 */ /* 0x000fe40000011622 */
[----:B------:R-:W-:Y:S02]  /*5780*/  SHF.R.U32.HI R34, RZ, R61, R40 ;  /* 0x0000003dff227219 */ /* 0x000fe40000011628 */
[----:B------:R-:W-:Y:S01]  /*5790*/  @P2 SHF.R.U32.HI R7, RZ, R23, R36 ;  /* 0x00000017ff072219 */ /* 0x000fe20000011624 */
[C---:B------:R-:W-:Y:S01]  /*57a0*/  IMAD R2, R26.reuse, R3, RZ ;  /* 0x000000031a027224 */ /* 0x040fe200078e02ff */
[----:B------:R-:W-:Y:S02]  /*57b0*/  SEL R5, R29, R34, !P0 ;  /* 0x000000221d057207 */ /* 0x000fe40004000000 */
[----:B------:R-:W-:Y:S01]  /*57c0*/  SEL R3, R31, R38, !P3 ;  /* 0x000000261f037207 */ /* 0x000fe20005800000 */
[----:B------:R-:W-:Y:S01]  /*57d0*/  IMAD R4, R26, R7, RZ ;  /* 0x000000071a047224 */ /* 0x000fe200078e02ff */
[C---:B------:R-:W-:Y:S01]  /*57e0*/  ISETP.GE.AND P0, PT, R5.reuse, R2, PT ;  /* 0x000000020500720c */ /* 0x040fe20003f06270 */
[----:B------:R-:W-:Y:S03]  /*57f0*/  IMAD.HI.U32 R6, R5, R22, RZ ;  /* 0x0000001605067227 */ /* 0x000fe600078e00ff */
[----:B------:R-:W-:Y:S01]  /*5800*/  ISETP.GE.OR P0, PT, R3, R4, P0 ;  /* 0x000000040300720c */ /* 0x000fe20000706670 */
[----:B------:R-:W-:Y:S01]  /*5810*/  IMAD.MOV R4, RZ, RZ, -R3 ;  /* 0x000000ffff047224 */ /* 0x000fe200078e0a03 */
[-C--:B------:R-:W-:Y:S03]  /*5820*/  SHF.R.U32.HI R6, RZ, R23.reuse, R6 ;  /* 0x00000017ff067219 */ /* 0x080fe60000011606 */
[----:B------:R-:W-:Y:S01]  /*5830*/  IMAD R31, R28, R4, R31 ;  /* 0x000000041c1f7224 */ /* 0x000fe200078e021f */
[----:B------:R-:W-:Y:S05]  /*5840*/  SEL R15, R5, R6, !P2 ;  /* 0x00000006050f7207 */ /* 0x000fea0005000000 */
[----:B------:R-:W-:Y:S02]  /*5850*/  IMAD.MOV R6, RZ, RZ, -R15 ;  /* 0x000000ffff067224 */ /* 0x000fe400078e0a0f */
[C---:B------:R-:W-:Y:S04]  /*5860*/  @!P0 IMAD.HI.U32 R2, R3.reuse, R22, RZ ;  /* 0x0000001603028227 */ /* 0x040fe800078e00ff */
[----:B------:R-:W-:Y:S01]  /*5870*/  IMAD R6, R26, R6, R5 ;  /* 0x000000061a067224 */ /* 0x000fe200078e0205 */
[----:B------:R-:W-:Y:S04]  /*5880*/  @!P0 SHF.R.U32.HI R2, RZ, R23, R2 ;  /* 0x00000017ff028219 */ /* 0x000fe80000011602 */
[----:B------:R-:W-:Y:S02]  /*5890*/  @!P0 SEL R0, R3, R2, !P2 ;  /* 0x0000000203008207 */ /* 0x000fe40005000000 */
[----:B------:R-:W-:Y:S02]  /*58a0*/  IADD3 R2, PT, PT, -R5, RZ, RZ ;  /* 0x000000ff05027210 */ /* 0x000fe40007ffe1ff */
[----:B------:R-:W-:Y:S01]  /*58b0*/  @!P0 IADD3 R8, PT, PT, R15, -R0, RZ ;  /* 0x800000000f088210 */ /* 0x000fe20007ffe0ff */
[----:B------:R-:W-:Y:S02]  /*58c0*/  @!P0 IMAD R0, R7, R6, R0 ;  /* 0x0000000607008224 */ /* 0x000fe400078e0200 */
[----:B------:R-:W-:Y:S02]  /*58d0*/  IMAD R29, R24, R2, R29 ;  /* 0x00000002181d7224 */ /* 0x000fe400078e021d */
[----:B------:R-:W-:Y:S02]  /*58e0*/  @!P0 IMAD R5, R8, R26, R3 ;  /* 0x0000001a08058224 */ /* 0x000fe400078e0203 */
[----:B------:R-:W-:Y:S04]  /*58f0*/  @!P0 IMAD.MOV.U32 R3, RZ, RZ, R0 ;  /* 0x000000ffff038224 */ /* 0x000fe800078e0000 */
[----:B------:R-:W-:Y:S02]  /*5900*/  IMAD R31, R3, R28, R31 ;  /* 0x0000001c031f7224 */ /* 0x000fe400078e021f */
[----:B------:R-:W-:Y:S07]  /*5910*/  IMAD R29, R5, R24, R29 ;  /* 0x00000018051d7224 */ /* 0x000fee00078e021d */
.L_x_101:
[----:B-1----:R-:W-:Y:S01]  /*5920*/  @!P1 ISETP.NE.AND P0, PT, R10, 0x1, PT ;  /* 0x000000010a00980c */ /* 0x002fe20003f05270 */
[----:B------:R-:W-:Y:S01]  /*5930*/  @!P1 IMAD.HI.U32 R3, R29, R11, RZ ;  /* 0x0000000b1d039227 */ /* 0x000fe200078e00ff */
[----:B------:R-:W-:Y:S01]  /*5940*/  R2UR UR42, R21 ;  /* 0x00000000152a72ca */ /* 0x000fe200000e0000 */
[----:B------:R-:W-:Y:S01]  /*5950*/  BSSY.RECONVERGENT B6, `(.L_x_102) ;  /* 0x0000031000067945 */ /* 0x000fe20003800200 */
[----:B------:R-:W-:Y:S01]  /*5960*/  R2UR UR41, R20 ;  /* 0x00000000142972ca */ /* 0x000fe200000e0000 */
[----:B------:R-:W-:Y:S01]  /*5970*/  @!P1 IMAD.HI.U32 R0, R31, R12, RZ ;  /* 0x0000000c1f009227 */ /* 0x000fe200078e00ff */
[----:B------:R-:W-:Y:S02]  /*5980*/  @!P1 SHF.R.U32.HI R2, RZ, R14, R3 ;  /* 0x0000000eff029219 */ /* 0x000fe40000011603 */
[----:B------:R-:W-:Y:S01]  /*5990*/  @!P1 ISETP.NE.AND P2, PT, R9, 0x1, PT ;  /* 0x000000010900980c */ /* 0x000fe20003f45270 */
[----:B------:R-:W-:Y:S01]  /*59a0*/  VIADD R76, R76, 0x1 ;  /* 0x000000014c4c7836 */ /* 0x000fe20000000000 */
[----:B------:R-:W-:Y:S02]  /*59b0*/  @!P1 SEL R2, R29, R2, !P0 ;  /* 0x000000021d029207 */ /* 0x000fe40004000000 */
[----:B------:R-:W-:Y:S02]  /*59c0*/  @!P1 SHF.R.U32.HI R0, RZ, R13, R0 ;  /* 0x0000000dff009219 */ /* 0x000fe40000011600 */
[----:B------:R-:W-:Y:S01]  /*59d0*/  LOP3.LUT P0, RZ, R67, 0x90, RZ, 0xc0, !PT ;  /* 0x0000009043ff7812 */ /* 0x000fe2000780c0ff */
[----:B------:R-:W-:Y:S01]  /*59e0*/  USHF.L.U32 UR42, UR42, 0x6, URZ ;  /* 0x000000062a2a7899 */ /* 0x000fe200080006ff */
[----:B------:R-:W-:Y:S01]  /*59f0*/  @!P1 SEL R3, R31, R0, !P2 ;  /* 0x000000001f039207 */ /* 0x000fe20005000000 */
[----:B------:R-:W-:Y:S01]  /*5a00*/  USHF.L.U32 UR41, UR41, 0x7, URZ ;  /* 0x0000000729297899 */ /* 0x000fe200080006ff */
[----:B------:R-:W-:Y:S03]  /*5a10*/  @P4 SHF.R.U32.HI R68, RZ, 0x10, R17 ;  /* 0x00000010ff444819 */ /* 0x000fe60000011611 */
[----:B------:R-:W-:Y:S02]  /*5a20*/  @!P1 IMAD.IADD R0, R2, 0x1, -R3 ;  /* 0x0000000102009824 */ /* 0x000fe400078e0a03 */
[----:B------:R-:W-:Y:S02]  /*5a30*/  @!P1 IMAD.IADD R2, R3, 0x1, -R2 ;  /* 0x0000000103029824 */ /* 0x000fe400078e0a02 */
[----:B------:R-:W-:Y:S02]  /*5a40*/  @!P1 IMAD R31, R0, R9, R31 ;  /* 0x00000009001f9224 */ /* 0x000fe400078e021f */
[----:B------:R-:W-:Y:S01]  /*5a50*/  @!P1 IMAD R29, R2, R10, R29 ;  /* 0x0000000a021d9224 */ /* 0x000fe200078e021d */
[----:B------:R-:W-:Y:S06]  /*5a60*/  @!P0 BRA `(.L_x_103) ;  /* 0x00000000007c8947 */ /* 0x000fec0003800000 */
[----:B------:R-:W1:Y:S01]  /*5a70*/  LDCU.64 UR8, c[0x4][0x80] ;  /* 0x01001000ff0877ac */ /* 0x000e620008000a00 */
[----:B------:R-:W-:Y:S01]  /*5a80*/  MOV R2, 0x0 ;  /* 0x0000000000027802 */ /* 0x000fe20000000f00 */
[----:B------:R-:W-:Y:S02]  /*5a90*/  HFMA2 R12, -RZ, RZ, 0, 5.9604644775390625e-08 ;  /* 0x00000001ff0c7431 */ /* 0x000fe400000001ff */
[----:B------:R-:W-:Y:S01]  /*5aa0*/  IMAD.MOV.U32 R8, RZ, RZ, 0x70 ;  /* 0x00000070ff087424 */ /* 0x000fe200078e00ff */
[----:B------:R2:W3:Y:S01]  /*5ab0*/  LDC.64 R14, c[0x4][R2] ;  /* 0x01000000020e7b82 */ /* 0x0004e20000000a00 */
[----:B------:R-:W4:Y:S01]  /*5ac0*/  LDCU.64 UR6, c[0x4][0x88] ;  /* 0x01001100ff0677ac */ /* 0x000f220008000a00 */
[----:B------:R-:W-:Y:S01]  /*5ad0*/  IMAD.MOV.U32 R13, RZ, RZ, RZ ;  /* 0x000000ffff0d7224 */ /* 0x000fe200078e00ff */
[----:B------:R-:W2:Y:S01]  /*5ae0*/  LDCU.64 UR4, c[0x4][0x8] ;  /* 0x01000100ff0477ac */ /* 0x000ea20008000a00 */
[----:B-1----:R-:W-:Y:S01]  /*5af0*/  MOV R5, UR9 ;  /* 0x0000000900057c02 */ /* 0x002fe20008000f00 */
[----:B------:R-:W-:Y:S01]  /*5b00*/  IMAD.U32 R4, RZ, RZ, UR8 ;  /* 0x00000008ff047e24 */ /* 0x000fe2000f8e00ff */
[----:B----4-:R-:W-:Y:S01]  /*5b10*/  MOV R7, UR7 ;  /* 0x0000000700077c02 */ /* 0x010fe20008000f00 */
[----:B------:R-:W-:Y:S01]  /*5b20*/  IMAD.U32 R6, RZ, RZ, UR6 ;  /* 0x00000006ff067e24 */ /* 0x000fe2000f8e00ff */
[----:B--2---:R-:W-:Y:S01]  /*5b30*/  MOV R11, UR5 ;  /* 0x00000005000b7c02 */ /* 0x004fe20008000f00 */
[----:B------:R-:W-:Y:S02]  /*5b40*/  IMAD.U32 R10, RZ, RZ, UR4 ;  /* 0x00000004ff0a7e24 */ /* 0x000fe4000f8e00ff */
[----:B------:R-:W-:Y:S07]  /*5b50*/  LEPC R20, `(.L_x_104) ;  /* 0x000000001014794e */ /* 0x000fee0000000000 */
[----:B---3-5:R-:W-:Y:S05]  /*5b60*/  CALL.ABS.NOINC R14 ;  /* 0x000000000e007343 */ /* 0x028fea0003c00000 */
.L_x_104:
[----:B------:R-:W1:Y:S01]  /*5b70*/  LDCU.64 UR8, c[0x4][0x80] ;  /* 0x01001000ff0877ac */ /* 0x000e620008000a00 */
[----:B------:R-:W2:Y:S01]  /*5b80*/  LDC.64 R2, c[0x4][R2] ;  /* 0x0100000002027b82 */ /* 0x000ea20000000a00 */
[----:B------:R-:W-:Y:S02]  /*5b90*/  HFMA2 R12, -RZ, RZ, 0, 5.9604644775390625e-08 ;  /* 0x00000001ff0c7431 */ /* 0x000fe400000001ff */
[----:B------:R-:W-:Y:S02]  /*5ba0*/  IMAD.MOV.U32 R8, RZ, RZ, 0x70 ;  /* 0x00000070ff087424 */ /* 0x000fe400078e00ff */
[----:B------:R-:W-:Y:S01]  /*5bb0*/  IMAD.MOV.U32 R13, RZ, RZ, RZ ;  /* 0x000000ffff0d7224 */ /* 0x000fe200078e00ff */
[----:B------:R-:W3:Y:S01]  /*5bc0*/  LDCU.64 UR6, c[0x4][0x88] ;  /* 0x01001100ff0677ac */ /* 0x000ee20008000a00 */
[----:B------:R-:W4:Y:S01]  /*5bd0*/  LDCU.64 UR4, c[0x4][0x8] ;  /* 0x01000100ff0477ac */ /* 0x000f220008000a00 */
[----:B-1----:R-:W-:Y:S02]  /*5be0*/  MOV R4, UR8 ;  /* 0x0000000800047c02 */ /* 0x002fe40008000f00 */
[----:B------:R-:W-:Y:S02]  /*5bf0*/  MOV R5, UR9 ;  /* 0x0000000900057c02 */ /* 0x000fe40008000f00 */
[----:B---3--:R-:W-:Y:S01]  /*5c00*/  MOV R7, UR7 ;  /* 0x0000000700077c02 */ /* 0x008fe20008000f00 */
[----:B------:R-:W-:Y:S01]  /*5c10*/  IMAD.U32 R6, RZ, RZ, UR6 ;  /* 0x00000006ff067e24 */ /* 0x000fe2000f8e00ff */
[----:B----4-:R-:W-:Y:S01]  /*5c20*/  MOV R11, UR5 ;  /* 0x00000005000b7c02 */ /* 0x010fe20008000f00 */
[----:B------:R-:W-:Y:S02]  /*5c30*/  IMAD.U32 R10, RZ, RZ, UR4 ;  /* 0x00000004ff0a7e24 */ /* 0x000fe4000f8e00ff */
[----:B------:R-:W-:Y:S07]  /*5c40*/  LEPC R20, `(.L_x_103) ;  /* 0x000000001014794e */ /* 0x000fee0000000000 */
[----:B--2---:R-:W-:Y:S05]  /*5c50*/  CALL.ABS.NOINC R2 ;  /* 0x0000000002007343 */ /* 0x004fea0003c00000 */
.L_x_103:
[----:B------:R-:W-:Y:S05]  /*5c60*/  BSYNC.RECONVERGENT B6 ;  /* 0x0000000000067941 */ /* 0x000fea0003800200 */
.L_x_102:
[----:B------:R-:W-:Y:S01]  /*5c70*/  ISETP.NE.U32.AND P4, PT, R54, RZ, PT ;  /* 0x000000ff3600720c */ /* 0x000fe20003f85070 */
[----:B------:R-:W-:Y:S01]  /*5c80*/  UISETP.NE.AND UP2, UPT, UR50, URZ, UPT ;  /* 0x000000ff3200728c */ /* 0x000fe2000bf45270 */
[----:B------:R-:W-:Y:S01]  /*5c90*/  ISETP.NE.U32.AND P2, PT, RZ, UR38, PT ;  /* 0x00000026ff007c0c */ /* 0x000fe2000bf45070 */
[----:B------:R-:W-:Y:S01]  /*5ca0*/  UISETP.NE.U32.AND UP1, UPT, UR44, URZ, UPT ;  /* 0x000000ff2c00728c */ /* 0x000fe2000bf25070 */
[----:B------:R-:W-:Y:S01]  /*5cb0*/  ISETP.NE.AND.EX P4, PT, R55, RZ, PT, P4 ;  /* 0x000000ff3700720c */ /* 0x000fe20003f85340 */
[----:B------:R-:W-:Y:S01]  /*5cc0*/  UPLOP3.LUT UP0, UPT, UPT, UPT, UPT, 0x40, 0x4 ;  /* 0x000000000004789c */ /* 0x000fe20003f0e870 */
[----:B------:R-:W-:Y:S01]  /*5cd0*/  ISETP.NE.AND.EX P2, PT, RZ, UR39, PT, P2 ;  /* 0x00000027ff007c0c */ /* 0x000fe2000bf45320 */
[----:B------:R-:W-:Y:S01]  /*5ce0*/  UISETP.NE.AND.EX UP1, UPT, UR45, URZ, UPT, UP1 ;  /* 0x000000ff2d00728c */ /* 0x000fe2000bf25310 */
[----:B------:R-:W-:Y:S04]  /*5cf0*/  PLOP3.LUT P1, PT, PT, PT, UP2, 0x80, 0x8 ;  /* 0x000000000008781c */ /* 0x000fe80003f2f028 */
[----:B------:R-:W-:Y:S06]  /*5d00*/  @UP2 UPLOP3.LUT UP0, UPT, UPT, UPT, UP1, 0x80, 0x8 ;  /* 0x000000000008289c */ /* 0x000fec0003f0f010 */
[----:B------:R-:W-:Y:S01]  /*5d10*/  PLOP3.LUT P0, PT, PT, PT, UP0, 0x80, 0x8 ;  /* 0x000000000008781c */ /* 0x000fe20003f0f008 */
[----:B------:R-:W-:Y:S01]  /*5d20*/  @!UPT UIADD3 URZ, UPT, UPT, URZ, URZ, URZ ;  /* 0x000000fffffff290 */ /* 0x000fe2000fffe0ff */
[----:B------:R-:W-:Y:S11]  /*5d30*/  BRA.U !UP1, `(.L_x_105) ;  /* 0x0000000109387547 */ /* 0x000ff6000b800000 */
[----:B------:R-:W-:Y:S01]  /*5d40*/  UISETP.NE.U32.AND UP0, UPT, UR38, URZ, UPT ;  /* 0x000000ff2600728c */ /* 0x000fe2000bf05070 */
[----:B------:R-:W-:Y:S02]  /*5d50*/  HFMA2 R0, -RZ, RZ, 0, 5.9604644775390625e-08 ;  /* 0x00000001ff007431 */ /* 0x000fe400000001ff */
[----:B------:R-:W-:Y:S01]  /*5d60*/  IMAD.MOV.U32 R59, RZ, RZ, 0x1 ;  /* 0x00000001ff3b7424 */ /* 0x000fe200078e00ff */
[----:B------:R-:W-:Y:S06]  /*5d70*/  UISETP.NE.AND.EX UP0, UPT, UR39, URZ, UPT, UP0 ;  /* 0x000000ff2700728c */ /* 0x000fec000bf05300 */
[----:B------:R-:W-:Y:S05]  /*5d80*/  PLOP3.LUT P3, PT, PT, PT, UP0, 0x80, 0x8 ;  /* 0x000000000008781c */ /* 0x000fea0003f6f008 */
[----:B------:R-:W1:Y:S01]  /*5d90*/  @UP0 LDCU.64 UR6, c[0x0][0x888] ;  /* 0x00011100ff0607ac */ /* 0x000e620008000a00 */
[----:B------:R-:W-:Y:S07]  /*5da0*/  @UP0 UIMAD UR4, UR36, UR44, URZ ;  /* 0x0000002c240402a4 */ /* 0x000fee000f8e02ff */
[----:B------:R-:W-:Y:S01]  /*5db0*/  @!P3 PRMT R59, R0, 0x7610, R59 ;  /* 0x00007610003bb816 */ /* 0x000fe2000000003b */
[----:B-1----:R-:W-:Y:S03]  /*5dc0*/  @UP0 UIMAD.WIDE UR6, UR4, 0x4, UR6 ;  /* 0x00000004040608a5 */ /* 0x002fe6000f8e0206 */
[----:B------:R-:W1:Y:S03]  /*5dd0*/  @!UP0 LDCU UR4, c[0x0][0x880] ;  /* 0x00011000ff0487ac */ /* 0x000e660008000800 */
[----:B------:R-:W-:Y:S01]  /*5de0*/  IMAD.U32 R2, RZ, RZ, UR6 ;  /* 0x00000006ff027e24 */ /* 0x000fe2000f8e00ff */
[----:B------:R-:W-:Y:S05]  /*5df0*/  MOV R3, UR7 ;  /* 0x0000000700037c02 */ /* 0x000fea0008000f00 */
[----:B-----5:R2:W5:Y:S02]  /*5e00*/  @P3 LDG.E R35, desc[UR46][R2.64] ;  /* 0x0000002e02233981 */ /* 0x020564000c1e1900 */
[----:B-12---:R-:W-:Y:S02]  /*5e10*/  @!P3 IMAD.U32 R35, RZ, RZ, UR4 ;  /* 0x00000004ff23be24 */ /* 0x006fe4000f8e00ff */
.L_x_105:
[----:B------:R-:W-:Y:S05]  /*5e20*/  @!P4 BRA `(.L_x_106) ;  /* 0x000000000020c947 */ /* 0x000fea0003800000 */
[----:B------:R-:W-:Y:S04]  /*5e30*/  ISETP.NE.U32.AND P3, PT, R52, RZ, PT ;  /* 0x000000ff3400720c */ /* 0x000fe80003f65070 */
[----:B------:R-:W-:Y:S11]  /*5e40*/  ISETP.NE.AND.EX P3, PT, R53, RZ, PT, P3 ;  /* 0x000000ff3500720c */ /* 0x000ff60003f65330 */
[----:B------:R-:W-:Y:S02]  /*5e50*/  @!UPT UIADD3 URZ, UPT, UPT, URZ, URZ, URZ ;  /* 0x000000fffffff290 */ /* 0x000fe4000fffe0ff */
[----:B------:R-:W1:Y:S01]  /*5e60*/  @P3 LDC.64 R2, c[0x0][0x8a8] ;  /* 0x00022a00ff023b82 */ /* 0x000e620000000a00 */
[----:B------:R-:W-:Y:S04]  /*5e70*/  @P3 IMAD R0, R54, UR36, RZ ;  /* 0x0000002436003c24 */ /* 0x000fe8000f8e02ff */
[----:B-1----:R-:W-:Y:S05]  /*5e80*/  @P3 IMAD.WIDE R2, R0, 0x4, R2 ;  /* 0x0000000400023825 */ /* 0x002fea00078e0202 */
[----:B-----5:R1:W5:Y:S02]  /*5e90*/  @P3 LDG.E R32, desc[UR46][R2.64] ;  /* 0x0000002e02203981 */ /* 0x020364000c1e1900 */
[----:B-1----:R-:W2:Y:S02]  /*5ea0*/  @!P3 LDC R32, c[0x0][0x8a0] ;  /* 0x00022800ff20bb82 */ /* 0x002ea40000000800 */
.L_x_106:
[----:B-----5:R-:W-:Y:S01]  /*5eb0*/  FSETP.NEU.AND P3, PT, R35, RZ, PT ;  /* 0x000000ff2300720b */ /* 0x020fe20003f6d000 */
[----:B------:R-:W-:Y:S01]  /*5ec0*/  IMAD.SHL.U32 R77, R64, 0x2, RZ ;  /* 0x00000002404d7824 */ /* 0x000fe200078e00ff */
[----:B------:R-:W-:Y:S01]  /*5ed0*/  SEL R5, RZ, 0xffffffff, P2 ;  /* 0xffffffffff057807 */ /* 0x000fe20001000000 */
[----:B------:R-:W-:Y:S01]  /*5ee0*/  BSSY B1, `(.L_x_107) ;  /* 0x0000034000017945 */ /* 0x000fe20003800000 */
[----:B------:R-:W-:Y:S01]  /*5ef0*/  @P1 LOP3.LUT P2, RZ, R59, 0xff, RZ, 0xc0, !PT ;  /* 0x000000ff3bff1812 */ /* 0x000fe2000784c0ff */
[----:B------:R-:W-:Y:S01]  /*5f00*/  IMAD.MOV.U32 R39, RZ, RZ, 0x1 ;  /* 0x00000001ff277424 */ /* 0x000fe200078e00ff */
[----:B------:R-:W-:Y:S01]  /*5f10*/  @P1 SEL R0, RZ, 0xffffffff, P3 ;  /* 0xffffffffff001807 */ /* 0x000fe20001800000 */
[C---:B------:R-:W-:Y:S01]  /*5f20*/  IMAD R34, R30.reuse, 0x40, R33 ;  /* 0x000000401e227824 */ /* 0x040fe200078e0221 */
[----:B------:R-:W-:Y:S01]  /*5f30*/  LOP3.LUT R71, R71, 0x1, RZ, 0x3c, !PT ;  /* 0x0000000147477812 */ /* 0x000fe200078e3cff */
[----:B------:R-:W-:Y:S01]  /*5f40*/  IMAD.MOV.U32 R38, RZ, RZ, RZ ;  /* 0x000000ffff267224 */ /* 0x000fe200078e00ff */
[----:B------:R-:W-:Y:S02]  /*5f50*/  @P0 SEL R0, R5, R0, !P2 ;  /* 0x0000000005000207 */ /* 0x000fe40005000000 */
[----:B------:R-:W-:Y:S02]  /*5f60*/  CS2R R50, SRZ ;  /* 0x0000000000327805 */ /* 0x000fe4000001ff00 */
[----:B------:R-:W-:Y:S02]  /*5f70*/  LEA R74, R30, UR48, 0x3 ;  /* 0x000000301e4a7c11 */ /* 0x000fe4000f8e18ff */
[----:B------:R-:W-:Y:S02]  /*5f80*/  CS2R R48, SRZ ;  /* 0x0000000000307805 */ /* 0x000fe4000001ff00 */
[----:B------:R-:W-:Y:S02]  /*5f90*/  @P1 LOP3.LUT R0, R0, 0x1, RZ, 0xc0, !PT ;  /* 0x0000000100001812 */ /* 0x000fe400078ec0ff */
[----:B------:R-:W-:Y:S02]  /*5fa0*/  CS2R R42, SRZ ;  /* 0x00000000002a7805 */ /* 0x000fe4000001ff00 */
[----:B------:R-:W-:Y:S02]  /*5fb0*/  SHF.L.U32 R3, R70, 0x1f, RZ ;  /* 0x0000001f46037819 */ /* 0x000fe400000006ff */
[----:B------:R-:W-:Y:S02]  /*5fc0*/  CS2R R40, SRZ ;  /* 0x0000000000287805 */ /* 0x000fe4000001ff00 */
[----:B------:R-:W-:Y:S01]  /*5fd0*/  ISETP.NE.U32.OR P5, PT, R0, 0x1, !P1 ;  /* 0x000000010000780c */ /* 0x000fe20004fa5470 */
[----:B------:R-:W-:Y:S01]  /*5fe0*/  VIADD R82, R77, UR48 ;  /* 0x000000304d527c36 */ /* 0x000fe20008000000 */
[----:B------:R-:W-:Y:S02]  /*5ff0*/  PLOP3.LUT P2, PT, PT, PT, UP1, 0x80, 0x8 ;  /* 0x000000000008781c */ /* 0x000fe40003f4f018 */
[----:B------:R-:W-:Y:S02]  /*6000*/  SEL R0, RZ, 0xffffffff, P3 ;  /* 0xffffffffff007807 */ /* 0x000fe40001800000 */
[----:B------:R-:W-:Y:S02]  /*6010*/  LOP3.LUT P3, R75, R59, 0xff, RZ, 0xc0, !PT ;  /* 0x000000ff3b4b7812 */ /* 0x000fe4000786c0ff */
[----:B------:R-:W-:Y:S05]  /*6020*/  P2R R78, PR, RZ, 0x20 ;  /* 0x00000020ff4e7803 */ /* 0x000fea0000000000 */
[----:B------:R-:W-:Y:S02]  /*6030*/  @P5 SHF.L.U32 R2, R71, 0x1f, RZ ;  /* 0x0000001f47025819 */ /* 0x000fe400000006ff */
[----:B------:R-:W-:Y:S02]  /*6040*/  @P2 SEL R0, R5, R0, !P3 ;  /* 0x0000000005002207 */ /* 0x000fe40005800000 */
[----:B------:R-:W1:Y:S02]  /*6050*/  @P5 SYNCS.PHASECHK.TRANS64.TRYWAIT P1, [UR48+0x30], R2 ;  /* 0x00003002ff0055a7 */ /* 0x000e640008021130 */
[----:B------:R-:W-:Y:S04]  /*6060*/  LOP3.LUT R0, R0, 0x1, RZ, 0xc0, !PT ;  /* 0x0000000100007812 */ /* 0x000fe800078ec0ff */
[----:B------:R-:W-:Y:S04]  /*6070*/  ISETP.NE.U32.AND P4, PT, R0, 0x1, PT ;  /* 0x000000010000780c */ /* 0x000fe80003f85070 */
[----:B------:R-:W-:Y:S01]  /*6080*/  P2R R80, PR, RZ, 0x10 ;  /* 0x00000010ff507803 */ /* 0x000fe20000000000 */
[----:B------:R3:W4:Y:S01]  /*6090*/  SYNCS.PHASECHK.TRANS64.TRYWAIT P0, [R74+URZ+0xa0], R3 ;  /* 0x0000a0034a0075a7 */ /* 0x00072200080011ff */
[----:B-1----:R-:W-:Y:S01]  /*60a0*/  @P5 SEL R39, RZ, 0x1, !P1 ;  /* 0x00000001ff275807 */ /* 0x002fe20004800000 */
[----:B---3--:R-:W-:Y:S06]  /*60b0*/  @!P5 BRA `(.L_x_108) ;  /* 0x000000000058d947 */ /* 0x008fec0003800000 */
[C---:B------:R-:W-:Y:S01]  /*60c0*/  VIADD R0, R82.reuse, 0x200 ;  /* 0x0000020052007836 */ /* 0x040fe20000000000 */
[----:B------:R-:W-:Y:S01]  /*60d0*/  LOP3.LUT P5, RZ, R65, 0x40, RZ, 0xc0, !PT ;  /* 0x0000004041ff7812 */ /* 0x000fe200078ac0ff */
[----:B------:R-:W-:Y:S01]  /*60e0*/  BSSY B0, `(.L_x_109) ;  /* 0x000000e000007945 */ /* 0x000fe20003800000 */
[----:B------:R-:W-:Y:S01]  /*60f0*/  ISETP.NE.AND P2, PT, R39, RZ, PT ;  /* 0x000000ff2700720c */ /* 0x000fe20003f45270 */
[----:B------:R-:W-:Y:S01]  /*6100*/  @P4 VIADD R2, R82, 0x210 ;  /* 0x0000021052024836 */ /* 0x000fe20000000000 */
[----:B------:R-:W-:Y:S01]  /*6110*/  PLOP3.LUT P1, PT, PT, PT, PT, 0x8, 0x80 ;  /* 0x000000000080781c */ /* 0x000fe20003f2e170 */
[----:B------:R-:W-:Y:S01]  /*6120*/  IMAD.MOV.U32 R51, RZ, RZ, RZ ;  /* 0x000000ffff337224 */ /* 0x000fe200078e00ff */
[----:B------:R-:W-:Y:S02]  /*6130*/  @P4 PLOP3.LUT P1, PT, P5, PT, PT, 0x80, 0x8 ;  /* 0x000000000008481c */ /* 0x000fe40002f2f070 */
[----:B------:R-:W-:Y:S02]  /*6140*/  CS2R R48, SRZ ;  /* 0x0000000000307805 */ /* 0x000fe4000001ff00 */
[----:B------:R-:W-:Y:S02]  /*6150*/  CS2R R42, SRZ ;  /* 0x00000000002a7805 */ /* 0x000fe4000001ff00 */
[----:B------:R-:W-:Y:S07]  /*6160*/  CS2R R40, SRZ ;  /* 0x0000000000287805 */ /* 0x000fee000001ff00 */
[----:B------:R-:W-:Y:S01]  /*6170*/  @P1 VIADD R2, R0, 0xfffffff0 ;  /* 0xfffffff000021836 */ /* 0x000fe20000000000 */
[----:B------:R-:W-:Y:S06]  /*6180*/  @P2 BRA `(.L_x_110) ;  /* 0x00000000000c2947 */ /* 0x000fec0003800000 */
[----:B------:R-:W-:Y:S04]  /*6190*/  SHF.L.U32 R5, R71, 0x1f, RZ ;  /* 0x0000001f47057819 */ /* 0x000fe800000006ff */
[----:B------:R-:W1:Y:S02]  /*61a0*/  SYNCS.PHASECHK.TRANS64.TRYWAIT P1, [UR48+0x30], R5 ;  /* 0x00003005ff0075a7 */ /* 0x000e640008021130 */
[----:B-1----:R-:W-:Y:S05]  /*61b0*/  @!P1 BRA `(.L_x_111) ;  /* 0x00000030001c9947 */ /* 0x002fea0003800000 */
.L_x_110:
[----:B------:R-:W-:Y:S05]  /*61c0*/  BSYNC B0 ;  /* 0x0000000000007941 */ /* 0x000fea0003800000 */
.L_x_109:
[----:B------:R-:W-:Y:S01]  /*61d0*/  ISETP.NE.AND P1, PT, R80, RZ, PT ;  /* 0x000000ff5000720c */ /* 0x000fe20003f25270 */
[----:B------:R-:W-:Y:S11]  /*61e0*/  HFMA2 R38, -RZ, RZ, 0, 5.9604644775390625e-08 ;  /* 0x00000001ff267431 */ /* 0x000ff600000001ff */
[----:B------:R-:W-:Y:S01]  /*61f0*/  @!UPT UIADD3 URZ, UPT, UPT, URZ, URZ, URZ ;  /* 0x000000fffffff290 */ /* 0x000fe2000fffe0ff */
[----:B------:R3:W1:Y:S04]  /*6200*/  @P1 LDS.128 R48, [R2] ;  /* 0x0000000002301984 */ /* 0x0006680000000c00 */
[----:B------:R3:W1:Y:S02]  /*6210*/  @P1 LDS.128 R40, [R77+UR48+0x200] ;  /* 0x000200304d281984 */ /* 0x0006640008000c00 */
.L_x_108:
[----:B------:R-:W-:Y:S05]  /*6220*/  BSYNC B1 ;  /* 0x0000000000017941 */ /* 0x000fea0003800000 */
.L_x_107:
[----:B-1----:R-:W-:Y:S04]  /*6230*/  SHF.R.U32.HI R5, RZ, 0x15, R34 ;  /* 0x00000015ff057819 */ /* 0x002fe80000011622 */
[----:B------:R-:W-:Y:S01]  /*6240*/  LOP3.LUT P1, RZ, R5, 0x3, R66, 0x48, !PT ;  /* 0x0000000305ff7812 */ /* 0x000fe20007824842 */
[----:B------:R-:W-:Y:S01]  /*6250*/  @!UPT UIADD3 URZ, UPT, UPT, URZ, URZ, URZ ;  /* 0x000000fffffff290 */ /* 0x000fe2000fffe0ff */
[----:B----4-:R-:W-:Y:S11]  /*6260*/  @P0 BRA `(.L_x_112) ;  /* 0x0000000000080947 */ /* 0x010ff60003800000 */
[----:B------:R-:W1:Y:S02]  /*6270*/  SYNCS.PHASECHK.TRANS64.TRYWAIT P0, [R74+URZ+0xa0], R3 ;  /* 0x0000a0034a0075a7 */ /* 0x000e6400080011ff */
[----:B-1----:R-:W-:Y:S05]  /*6280*/  @!P0 BRA `(.L_x_113) ;  /* 0x0000003000008947 */ /* 0x002fea0003800000 */
.L_x_112:
[----:B------:R-:W-:Y:S05]  /*6290*/  @!P1 BRA `(.L_x_114) ;  /* 0x0000000000409947 */ /* 0x000fea0003800000 */
[----:B------:R-:W4:Y:S01]  /*62a0*/  LDCU.64 UR8, c[0x4][0x70] ;  /* 0x01000e00ff0877ac */ /* 0x000f220008000a00 */
[----:B-1----:R-:W-:Y:S01]  /*62b0*/  MOV R3, 0x0 ;  /* 0x0000000000037802 */ /* 0x002fe20000000f00 */
[----:B------:R-:W-:Y:S02]  /*62c0*/  HFMA2 R12, -RZ, RZ, 0, 5.9604644775390625e-08 ;  /* 0x00000001ff0c7431 */ /* 0x000fe400000001ff */
[----:B------:R-:W-:Y:S02]  /*62d0*/  IMAD.MOV.U32 R8, RZ, RZ, 0x192 ;  /* 0x00000192ff087424 */ /* 0x000fe400078e00ff */
[----:B------:R-:W-:Y:S01]  /*62e0*/  IMAD.MOV.U32 R13, RZ, RZ, RZ ;  /* 0x000000ffff0d7224 */ /* 0x000fe200078e00ff */
[----:B------:R-:W1:Y:S01]  /*62f0*/  LDCU.64 UR6, c[0x4][0x78] ;  /* 0x01000f00ff0677ac */ /* 0x000e620008000a00 */
[----:B---3--:R-:W3:Y:S01]  /*6300*/  LDC.64 R2, c[0x4][R3] ;  /* 0x0100000003027b82 */ /* 0x008ee20000000a00 */
[----:B------:R-:W5:Y:S01]  /*6310*/  LDCU.64 UR4, c[0x4][0x10] ;  /* 0x01000200ff0477ac */ /* 0x000f620008000a00 */
[----:B----4-:R-:W-:Y:S01]  /*6320*/  MOV R5, UR9 ;  /* 0x0000000900057c02 */ /* 0x010fe20008000f00 */
[----:B------:R-:W-:Y:S01]  /*6330*/  IMAD.U32 R4, RZ, RZ, UR8 ;  /* 0x00000008ff047e24 */ /* 0x000fe2000f8e00ff */
[----:B-1----:R-:W-:Y:S01]  /*6340*/  MOV R7, UR7 ;  /* 0x0000000700077c02 */ /* 0x002fe20008000f00 */
[----:B------:R-:W-:Y:S01]  /*6350*/  IMAD.U32 R6, RZ, RZ, UR6 ;  /* 0x00000006ff067e24 */ /* 0x000fe2000f8e00ff */
[----:B-----5:R-:W-:Y:S01]  /*6360*/  MOV R11, UR5 ;  /* 0x00000005000b7c02 */ /* 0x020fe20008000f00 */
[----:B------:R-:W-:Y:S02]  /*6370*/  IMAD.U32 R10, RZ, RZ, UR4 ;  /* 0x00000004ff0a7e24 */ /* 0x000fe4000f8e00ff */
[----:B------:R-:W-:Y:S07]  /*6380*/  LEPC R20, `(.L_x_114) ;  /* 0x000000001014794e */ /* 0x000fee0000000000 */
[----:B--23--:R-:W-:Y:S05]  /*6390*/  CALL.ABS.NOINC R2 ;  /* 0x0000000002007343 */ /* 0x00cfea0003c00000 */
.L_x_114:
[----:B------:R-:W-:Y:S05]  /*63a0*/  WARPSYNC.ALL ;  /* 0x0000000000007948 */ /* 0x000fea0003800000 */
[----:B------:R-:W-:Y:S01]  /*63b0*/  R2UR UR4, R34 ;  /* 0x00000000220472ca */ /* 0x000fe200000e0000 */
[--C-:B------:R-:W-:Y:S01]  /*63c0*/  HADD2.F32 R20, -RZ, R40.reuse.H0_H0 ;  /* 0x20000028ff147230 */ /* 0x100fe20000004100 */
[----:B------:R-:W-:Y:S01]  /*63d0*/  MOV R81, 0x10 ;  /* 0x0000001000517802 */ /* 0x000fe20000000f00 */
[----:B------:R-:W-:Y:S01]  /*63e0*/  HADD2.F32 R21, -RZ, R40.H1_H1 ;  /* 0x30000028ff157230 */ /* 0x000fe20000004100 */
[----:B------:R-:W-:Y:S01]  /*63f0*/  LOP3.LUT P6, RZ, R65, 0x40, RZ, 0xc0, !PT ;  /* 0x0000004041ff7812 */ /* 0x000fe200078cc0ff */
[----:B------:R-:W-:Y:S01]  /*6400*/  HADD2.F32 R36, -RZ, R41.H1_H1 ;  /* 0x30000029ff247230 */ /* 0x000fe20000004100 */
[----:B------:R-:W-:Y:S01]  /*6410*/  ISETP.NE.AND P0, PT, R72, RZ, PT ;  /* 0x000000ff4800720c */ /* 0x000fe20003f05270 */
[----:B------:R-:W-:Y:S01]  /*6420*/  HADD2.F32 R37, -RZ, R43.H0_H0 ;  /* 0x2000002bff257230 */ /* 0x000fe20000004100 */
[----:B------:R-:W-:Y:S01]  /*6430*/  SEL R81, R81, 0xfffffff0, !P6 ;  /* 0xfffffff051517807 */ /* 0x000fe20007000000 */
[----:B------:R-:W-:Y:S03]  /*6440*/  BSSY.RECONVERGENT B0, `(.L_x_115) ;  /* 0x000004f000007945 */ /* 0x000fe60003800200 */
[----:B------:R-:W-:Y:S01]  /*6450*/  IADD3 R79, PT, PT, R82, R81, RZ ;  /* 0x00000051524f7210 */ /* 0x000fe20007ffe0ff */
[----:B------:R-:W2:Y:S02]  /*6460*/  LDTM.x16 R4, tmem[UR4] ;  /* 0x00000004000479ee */ /* 0x000ea40008240000 */
[C---:B--2---:R-:W-:Y:S01]  /*6470*/  FMUL R0, R32.reuse, R4 ;  /* 0x0000000420007220 */ /* 0x044fe20000400000 */
[C---:B---3--:R-:W-:Y:S01]  /*6480*/  FMUL R2, R32.reuse, R5 ;  /* 0x0000000520027220 */ /* 0x048fe20000400000 */
[C---:B-1----:R-:W-:Y:S01]  /*6490*/  FMUL R3, R32.reuse, R6 ;  /* 0x0000000620037220 */ /* 0x042fe20000400000 */
[C---:B------:R-:W-:Y:S01]  /*64a0*/  FMUL R7, R32.reuse, R7 ;  /* 0x0000000720077220 */ /* 0x040fe20000400000 */
[C---:B------:R-:W-:Y:S01]  /*64b0*/  FFMA R0, R35.reuse, R20, R0 ;  /* 0x0000001423007223 */ /* 0x040fe20000000000 */
[----:B------:R-:W-:Y:S02]  /*64c0*/  HADD2.F32 R20, -RZ, R41.H0_H0 ;  /* 0x20000029ff147230 */ /* 0x000fe40000004100 */
[C---:B------:R-:W-:Y:S01]  /*64d0*/  FFMA R2, R35.reuse, R21, R2 ;  /* 0x0000001523027223 */ /* 0x040fe20000000002 */
[--C-:B------:R-:W-:Y:S02]  /*64e0*/  HADD2.F32 R21, -RZ, R42.reuse.H0_H0 ;  /* 0x2000002aff157230 */ /* 0x100fe40000004100 */
[C---:B------:R-:W-:Y:S01]  /*64f0*/  FMUL R4, R32.reuse, R8 ;  /* 0x0000000820047220 */ /* 0x040fe20000400000 */
[C---:B------:R-:W-:Y:S01]  /*6500*/  FMUL R5, R32.reuse, R9 ;  /* 0x0000000920057220 */ /* 0x040fe20000400000 */
[C---:B------:R-:W-:Y:S01]  /*6510*/  FFMA R3, R35.reuse, R20, R3 ;  /* 0x0000001423037223 */ /* 0x040fe20000000003 */
[----:B------:R-:W-:Y:S02]  /*6520*/  HADD2.F32 R20, -RZ, R42.H1_H1 ;  /* 0x3000002aff147230 */ /* 0x000fe40000004100 */
[C---:B------:R-:W-:Y:S01]  /*6530*/  FFMA R7, R35.reuse, R36, R7 ;  /* 0x0000002423077223 */ /* 0x040fe20000000007 */
[C---:B------:R-:W-:Y:S01]  /*6540*/  FMUL R6, R32.reuse, R10 ;  /* 0x0000000a20067220 */ /* 0x040fe20000400000 */
[----:B------:R-:W-:Y:S02]  /*6550*/  HADD2.F32 R36, -RZ, R43.H1_H1 ;  /* 0x3000002bff247230 */ /* 0x000fe40000004100 */
[C---:B------:R-:W-:Y:S01]  /*6560*/  FMUL R11, R32.reuse, R11 ;  /* 0x0000000b200b7220 */ /* 0x040fe20000400000 */
[C---:B------:R-:W-:Y:S01]  /*6570*/  FFMA R4, R35.reuse, R21, R4 ;  /* 0x0000001523047223 */ /* 0x040fe20000000004 */
[C---:B------:R-:W-:Y:S01]  /*6580*/  FFMA R5, R35.reuse, R20, R5 ;  /* 0x0000001423057223 */ /* 0x040fe20000000005 */
[C---:B------:R-:W-:Y:S01]  /*6590*/  FFMA R6, R35.reuse, R37, R6 ;  /* 0x0000002523067223 */ /* 0x040fe20000000006 */
[--C-:B------:R-:W-:Y:S02]  /*65a0*/  HADD2.F32 R20, -RZ, R48.reuse.H0_H0 ;  /* 0x20000030ff147230 */ /* 0x100fe40000004100 */
[C---:B------:R-:W-:Y:S01]  /*65b0*/  FFMA R11, R35.reuse, R36, R11 ;  /* 0x00000024230b7223 */ /* 0x040fe2000000000b */
[C---:B------:R-:W-:Y:S01]  /*65c0*/  FMUL R8, R32.reuse, R12 ;  /* 0x0000000c20087220 */ /* 0x040fe20000400000 */
[----:B------:R-:W-:Y:S02]  /*65d0*/  HADD2.F32 R36, -RZ, R48.H1_H1 ;  /* 0x30000030ff247230 */ /* 0x000fe40000004100 */
[C---:B------:R-:W-:Y:S01]  /*65e0*/  FMUL R9, R32.reuse, R13 ;  /* 0x0000000d20097220 */ /* 0x040fe20000400000 */
[--C-:B------:R-:W-:Y:S02]  /*65f0*/  HADD2.F32 R21, -RZ, R49.reuse.H0_H0 ;  /* 0x20000031ff157230 */ /* 0x100fe40000004100 */
[C---:B------:R-:W-:Y:S01]  /*6600*/  FMUL R10, R32.reuse, R14 ;  /* 0x0000000e200a7220 */ /* 0x040fe20000400000 */
[C---:B------:R-:W-:Y:S01]  /*6610*/  FFMA R8, R35.reuse, R20, R8 ;  /* 0x0000001423087223 */ /* 0x040fe20000000008 */
[----:B------:R-:W-:Y:S02]  /*6620*/  HADD2.F32 R20, -RZ, R49.H1_H1 ;  /* 0x30000031ff147230 */ /* 0x000fe40000004100 */
[C---:B------:R-:W-:Y:S01]  /*6630*/  FFMA R9, R35.reuse, R36, R9 ;  /* 0x0000002423097223 */ /* 0x040fe20000000009 */
[C---:B------:R-:W-:Y:S01]  /*6640*/  FMUL R15, R32.reuse, R15 ;  /* 0x0000000f200f7220 */ /* 0x040fe20000400000 */
[C---:B------:R-:W-:Y:S01]  /*6650*/  FFMA R10, R35.reuse, R21, R10 ;  /* 0x00000015230a7223 */ /* 0x040fe2000000000a */
[--C-:B------:R-:W-:Y:S02]  /*6660*/  HADD2.F32 R21, -RZ, R50.reuse.H0_H0 ;  /* 0x20000032ff157230 */ /* 0x100fe40000004100 */
[C---:B------:R-:W-:Y:S01]  /*6670*/  FMUL R12, R32.reuse, R16 ;  /* 0x00000010200c7220 */ /* 0x040fe20000400000 */
[----:B------:R-:W-:Y:S02]  /*6680*/  HADD2.F32 R36, -RZ, R50.H1_H1 ;  /* 0x30000032ff247230 */ /* 0x000fe40000004100 */
[C---:B------:R-:W-:Y:S01]  /*6690*/  FFMA R15, R35.reuse, R20, R15 ;  /* 0x00000014230f7223 */ /* 0x040fe2000000000f */
[C---:B------:R-:W-:Y:S01]  /*66a0*/  FMUL R13, R32.reuse, R17 ;  /* 0x00000011200d7220 */ /* 0x040fe20000400000 */
[--C-:B------:R-:W-:Y:S02]  /*66b0*/  HADD2.F32 R37, -RZ, R51.reuse.H0_H0 ;  /* 0x20000033ff257230 */ /* 0x100fe40000004100 */
[C---:B------:R-:W-:Y:S01]  /*66c0*/  FMUL R14, R32.reuse, R18 ;  /* 0x00000012200e7220 */ /* 0x040fe20000400000 */
[----:B------:R-:W-:Y:S02]  /*66d0*/  HADD2.F32 R20, -RZ, R51.H1_H1 ;  /* 0x30000033ff147230 */ /* 0x000fe40000004100 */
[----:B------:R-:W-:Y:S01]  /*66e0*/  FMUL R19, R32, R19 ;  /* 0x0000001320137220 */ /* 0x000fe20000400000 */
[----:B------:R-:W-:Y:S01]  /*66f0*/  F2FP.F16.F32.PACK_AB R44, R2, R0 ;  /* 0x00000000022c723e */ /* 0x000fe200000000ff */
[----:B------:R-:W-:Y:S01]  /*6700*/  FFMA R12, R35, R21, R12 ;  /* 0x00000015230c7223 */ /* 0x000fe2000000000c */
[----:B------:R-:W-:Y:S01]  /*6710*/  F2FP.F16.F32.PACK_AB R45, R7, R3 ;  /* 0x00000003072d723e */ /* 0x000fe200000000ff */
[----:B------:R-:W-:Y:S01]  /*6720*/  FFMA R13, R35, R36, R13 ;  /* 0x00000024230d7223 */ /* 0x000fe2000000000d */
[----:B------:R-:W-:Y:S01]  /*6730*/  F2FP.F16.F32.PACK_AB R46, R5, R4 ;  /* 0x00000004052e723e */ /* 0x000fe200000000ff */
[----:B------:R-:W-:Y:S01]  /*6740*/  FFMA R14, R35, R37, R14 ;  /* 0x00000025230e7223 */ /* 0x000fe2000000000e */
[----:B------:R-:W-:Y:S01]  /*6750*/  F2FP.F16.F32.PACK_AB R47, R11, R6 ;  /* 0x000000060b2f723e */ /* 0x000fe200000000ff */
[----:B------:R-:W-:Y:S01]  /*6760*/  FFMA R19, R35, R20, R19 ;  /* 0x0000001423137223 */ /* 0x000fe20000000013 */
[----:B------:R-:W-:Y:S02]  /*6770*/  F2FP.F16.F32.PACK_AB R84, R9, R8 ;  /* 0x000000080954723e */ /* 0x000fe400000000ff */
[----:B------:R-:W-:Y:S01]  /*6780*/  F2FP.F16.F32.PACK_AB R85, R15, R10 ;  /* 0x0000000a0f55723e */ /* 0x000fe200000000ff */
[----:B------:R1:W-:Y:S01]  /*6790*/  STS.128 [R77+UR48+0x200], R44 ;  /* 0x0002002c4d007988 */ /* 0x0003e20008000c30 */
[----:B------:R-:W-:Y:S02]  /*67a0*/  F2FP.F16.F32.PACK_AB R86, R13, R12 ;  /* 0x0000000c0d56723e */ /* 0x000fe400000000ff */
[----:B------:R-:W-:Y:S05]  /*67b0*/  F2FP.F16.F32.PACK_AB R87, R19, R14 ;  /* 0x0000000e1357723e */ /* 0x000fea00000000ff */
[----:B------:R1:W-:Y:S01]  /*67c0*/  STS.128 [R79+0x200], R84 ;  /* 0x000200544f007388 */ /* 0x0003e20000000c00 */
[----:B------:R-:W-:Y:S01]  /*67d0*/  @!PT LDS RZ, [RZ] ;  /* 0x00000000fffff984 */ /* 0x000fe20000000800 */
[----:B------:R-:W-:Y:S01]  /*67e0*/  @!PT LDS RZ, [RZ] ;  /* 0x00000000fffff984 */ /* 0x000fe20000000800 */
[----:B------:R-:W-:Y:S01]  /*67f0*/  @!PT LDS RZ, [RZ] ;  /* 0x00000000fffff984 */ /* 0x000fe20000000800 */
[----:B------:R-:W-:Y:S01]  /*6800*/  @!PT LDS RZ, [RZ] ;  /* 0x00000000fffff984 */ /* 0x000fe20000000800 */
[----:B------:R2:W-:Y:S07]  /*6810*/  MEMBAR.ALL.CTA ;  /* 0x0000000000007992 */ /* 0x0005ee0000008000 */
[----:B--2---:R-:W2:Y:S02]  /*6820*/  FENCE.VIEW.ASYNC.S ;  /* 0x00000000000073c6 */ /* 0x004ea40000000000 */
[----:B--2---:R-:W-:Y:S06]  /*6830*/  BAR.SYNC.DEFER_BLOCKING 0x1, 0x80 ;  /* 0x0042000000007b1d */ /* 0x004fec0000010000 */
[----:B------:R-:W-:Y:S05]  /*6840*/  @P0 BRA `(.L_x_116) ;  /* 0x0000000000380947 */ /* 0x000fea0003800000 */
[----:B------:R-:W-:Y:S02]  /*6850*/  UIADD3 UR4, UPT, UPT, UR48, 0x200, URZ ;  /* 0x0000020030047890 */ /* 0x000fe4000fffe0ff */
[----:B------:R-:W-:Y:S01]  /*6860*/  UIADD3 UR8, UP0, UPT, UR52, 0x680, URZ ;  /* 0x0000068034087890 */ /* 0x000fe2000ff1e0ff */
[----:B------:R-:W-:Y:S01]  /*6870*/  UMOV UR43, UR36 ;  /* 0x00000024002b7c82 */ /* 0x000fe20008000000 */
[----:B------:R-:W-:Y:S02]  /*6880*/  UIADD3 UR5, UPT, UPT, UR41, 0x40, URZ ;  /* 0x0000004029057890 */ /* 0x000fe4000fffe0ff */
[----:B------:R-:W-:Y:S01]  /*6890*/  MOV R67, UR4 ;  /* 0x0000000400437c02 */ /* 0x000fe20008000f00 */
[----:B------:R-:W-:Y:S02]  /*68a0*/  UIADD3.X UR9, UPT, UPT, URZ, UR53, URZ, UP0, !UPT ;  /* 0x00000035ff097290 */ /* 0x000fe400087fe4ff */
[----:B------:R-:W-:Y:S01]  /*68b0*/  UIADD3 UR4, UPT, UPT, UR48, 0xa00, URZ ;  /* 0x00000a0030047890 */ /* 0x000fe2000fffe0ff */
[----:B------:R-:W-:Y:S01]  /*68c0*/  R2UR UR40, R67 ;  /* 0x00000000432872ca */ /* 0x000fe200000e0000 */
[----:B------:R-:W-:Y:S01]  /*68d0*/  UMOV UR6, UR42 ;  /* 0x0000002a00067c82 */ /* 0x000fe20008000000 */
[----:B------:R-:W-:Y:S11]  /*68e0*/  UMOV UR7, UR36 ;  /* 0x0000002400077c82 */ /* 0x000ff60008000000 */
[----:B------:R2:W-:Y:S01]  /*68f0*/  UTMASTG.3D [UR40], [UR8] ;  /* 0x00000028080073b5 */ /* 0x0005e20008010000 */
[----:B------:R2:W-:Y:S01]  /*6900*/  UTMASTG.3D [UR4], [UR8] ;  /* 0x00000004080073b5 */ /* 0x0005e20008010000 */
[----:B------:R0:W-:Y:S01]  /*6910*/  UTMACMDFLUSH ;  /* 0x00000000000079b7 */ /* 0x0001e20000000000 */
[----:B--2---:R-:W-:Y:S04]  /*6920*/  DEPBAR.LE SB0, 0x1 ;  /* 0x000080400000791a */ /* 0x004fe80000000000 */
.L_x_116:
[----:B------:R-:W-:Y:S05]  /*6930*/  BSYNC.RECONVERGENT B0 ;  /* 0x0000000000007941 */ /* 0x000fea0003800200 */
.L_x_115:
[----:B------:R-:W-:Y:S01]  /*6940*/  BAR.SYNC.DEFER_BLOCKING 0x1, 0x80 ;  /* 0x0042000000007b1d */ /* 0x000fe20000010000 */
[----:B------:R-:W-:Y:S01]  /*6950*/  ISETP.NE.AND P1, PT, R78, RZ, PT ;  /* 0x000000ff4e00720c */ /* 0x000fe20003f25270 */
[----:B------:R-:W-:Y:S01]  /*6960*/  UISETP.NE.AND UP0, UPT, UR49, URZ, UPT ;  /* 0x000000ff3100728c */ /* 0x000fe2000bf05270 */
[----:B------:R-:W-:Y:S11]  /*6970*/  LEA R3, R38, UR48, 0x3 ;  /* 0x0000003026037c11 */ /* 0x000ff6000f8e18ff */
[----:B------:R-:W-:Y:S01]  /*6980*/  @P1 SHF.L.U32 R2, R71, 0x1f, RZ ;  /* 0x0000001f47021819 */ /* 0x000fe200000006ff */
[----:B------:R-:W-:Y:S06]  /*6990*/  BRA.U !UP0, `(.L_x_117) ;  /* 0x0000000108247547 */ /* 0x000fec000b800000 */
[----:B------:R-:W-:Y:S01]  /*69a0*/  IMAD.U32 R5, RZ, RZ, UR51 ;  /* 0x00000033ff057e24 */ /* 0x000fe2000f8e00ff */
[----:B------:R-:W-:Y:S01]  /*69b0*/  MOV R0, UR37 ;  /* 0x0000002500007c02 */ /* 0x000fe20008000f00 */
[----:B------:R-:W-:Y:S03]  /*69c0*/  UIADD3 UR51, UPT, UPT, UR51, 0x1, URZ ;  /* 0x0000000133337890 */ /* 0x000fe6000fffe0ff */
[----:B------:R-:W-:Y:S01]  /*69d0*/  @P1 LEA R5, R5, UR48, 0x3 ;  /* 0x0000003005051c11 */ /* 0x000fe2000f8e18ff */
[----:B------:R-:W-:Y:S04]  /*69e0*/  UISETP.NE.AND UP0, UPT, UR51, 0x4, UPT ;  /* 0x000000043300788c */ /* 0x000fe8000bf05270 */
[----:B------:R-:W-:Y:S01]  /*69f0*/  @P1 VIADD R5, R5, 0x50 ;  /* 0x0000005005051836 */ /* 0x000fe20000000000 */
[----:B------:R-:W-:Y:S04]  /*6a00*/  USEL UR51, UR51, URZ, UP0 ;  /* 0x000000ff33337287 */ /* 0x000fe80008000000 */
[----:B------:R-:W-:Y:S04]  /*6a10*/  @P1 PRMT R0, R0, 0x654, R5 ;  /* 0x0000065400001816 */ /* 0x000fe80000000005 */
[----:B------:R2:W-:Y:S04]  /*6a20*/  @P1 SYNCS.ARRIVE.TRANS64.RED.A1T0 RZ, [R0+URZ], RZ ;  /* 0x000000ff00ff19a7 */ /* 0x0005e800081004ff */
.L_x_117:
[----:B------:R-:W3:Y:S01]  /*6a30*/  @P1 SYNCS.PHASECHK.TRANS64.TRYWAIT P0, [R3+URZ+0x30], R2 ;  /* 0x00003002030015a7 */ /* 0x000ee200080011ff */
[----:B------:R-:W-:Y:S01]  /*6a40*/  BSSY B1, `(.L_x_118) ;  /* 0x0000012000017945 */ /* 0x000fe20003800000 */
[----:B---3--:R-:W-:Y:S03]  /*6a50*/  @P1 SEL R39, RZ, 0x1, !P0 ;  /* 0x00000001ff271807 */ /* 0x008fe60004000000 */
[----:B------:R-:W-:Y:S05]  /*6a60*/  @!P1 BRA `(.L_x_119) ;  /* 0x00000000003c9947 */ /* 0x000fea0003800000 */
[----:B------:R-:W-:Y:S01]  /*6a70*/  ISETP.NE.AND P1, PT, R80, RZ, PT ;  /* 0x000000ff5000720c */ /* 0x000fe20003f25270 */
[----:B------:R-:W-:Y:S01]  /*6a80*/  BSSY B0, `(.L_x_120) ;  /* 0x0000009000007945 */ /* 0x000fe20003800000 */
[----:B------:R-:W-:Y:S11]  /*6a90*/  ISETP.NE.AND P0, PT, R39, RZ, PT ;  /* 0x000000ff2700720c */ /* 0x000ff60003f05270 */
[----:B------:R-:W-:Y:S05]  /*6aa0*/  @P1 IMAD R4, R38, 0x1000, R77 ;  /* 0x0000100026041824 */ /* 0x000fea00078e024d */
[----:B------:R-:W-:Y:S05]  /*6ab0*/  @P1 IADD3 R2, PT, PT, R4, UR48, RZ ;  /* 0x0000003004021c10 */ /* 0x000fea000fffe0ff */
[----:B------:R-:W-:Y:S01]  /*6ac0*/  @P1 IMAD.IADD R2, R81, 0x1, R2 ;  /* 0x0000000151021824 */ /* 0x000fe200078e0202 */
[----:B------:R-:W-:Y:S06]  /*6ad0*/  @P0 BRA `(.L_x_121) ;  /* 0x00000000000c0947 */ /* 0x000fec0003800000 */
[----:B--2---:R-:W-:Y:S04]  /*6ae0*/  SHF.L.U32 R0, R71, 0x1f, RZ ;  /* 0x0000001f47007819 */ /* 0x004fe800000006ff */
[----:B------:R-:W2:Y:S02]  /*6af0*/  SYNCS.PHASECHK.TRANS64.TRYWAIT P0, [R3+URZ+0x30], R0 ;  /* 0x00003000030075a7 */ /* 0x000ea400080011ff */
[----:B--2---:R-:W-:Y:S05]  /*6b00*/  @!P0 BRA `(.L_x_122) ;  /* 0x0000002400f48947 */ /* 0x004fea0003800000 */
.L_x_121:
[----:B------:R-:W-:Y:S05]  /*6b10*/  BSYNC B0 ;  /* 0x0000000000007941 */ /* 0x000fea0003800000 */
.L_x_120:
[----:B------:R-:W-:Y:S02]  /*6b20*/  ISETP.NE.AND P0, PT, R80, RZ, PT ;  /* 0x000000ff5000720c */ /* 0x000fe40003f05270 */
[----:B------:R-:W-:Y:S11]  /*6b30*/  IADD3 R38, PT, PT, R38, 0x1, RZ ;  /* 0x0000000126267810 */ /* 0x000ff60007ffe0ff */
[----:B------:R3:W4:Y:S04]  /*6b40*/  @P0 LDS.128 R40, [R4+UR48+0x200] ;  /* 0x0002003004280984 */ /* 0x0007280008000c00 */
[----:B------:R3:W1:Y:S02]  /*6b50*/  @P0 LDS.128 R48, [R2+0x200] ;  /* 0x0002000002300984 */ /* 0x0006640000000c00 */
.L_x_119:
[----:B------:R-:W-:Y:S05]  /*6b60*/  BSYNC B1 ;  /* 0x0000000000017941 */ /* 0x000fea0003800000 */
.L_x_118:
[----:B--2---:R-:W-:Y:S05]  /*6b70*/  VIADD R3, R34, 0x10 ;  /* 0x0000001022037836 */ /* 0x004fea0000000000 */
[----:B------:R-:W-:Y:S04]  /*6b80*/  SHF.R.U32.HI R3, RZ, 0x15, R3 ;  /* 0x00000015ff037819 */ /* 0x000fe80000011603 */
[----:B------:R-:W-:Y:S11]  /*6b90*/  LOP3.LUT P0, RZ, R3, 0x3, R66, 0x48, !PT ;  /* 0x0000000303ff7812 */ /* 0x000ff60007804842 */
[----:B------:R-:W-:Y:S02]  /*6ba0*/  @!UPT UIADD3 URZ, UPT, UPT, URZ, URZ, URZ ;  /* 0x000000fffffff290 */ /* 0x000fe4000fffe0ff */
[----:B------:R-:W-:Y:S05]  /*6bb0*/  @!P0 BRA `(.L_x_123) ;  /* 0x0000000000408947 */ /* 0x000fea0003800000 */
[----:B------:R-:W2:Y:S01]  /*6bc0*/  LDCU.64 UR8, c[0x4][0x70] ;  /* 0x01000e00ff0877ac */ /* 0x000ea20008000a00 */
[----:B------:R-:W-:Y:S01]  /*6bd0*/  MOV R3, 0x0 ;  /* 0x0000000000037802 */ /* 0x000fe20000000f00 */
[----:B------:R-:W-:Y:S02]  /*6be0*/  HFMA2 R12, -RZ, RZ, 0, 5.9604644775390625e-08 ;  /* 0x00000001ff0c7431 */ /* 0x000fe400000001ff */
[----:B------:R-:W-:Y:S02]  /*6bf0*/  IMAD.MOV.U32 R8, RZ, RZ, 0x192 ;  /* 0x00000192ff087424 */ /* 0x000fe400078e00ff */
[----:B------:R-:W-:Y:S01]  /*6c00*/  IMAD.MOV.U32 R13, RZ, RZ, RZ ;  /* 0x000000ffff0d7224 */ /* 0x000fe200078e00ff */
[----:B------:R-:W5:Y:S01]  /*6c10*/  LDCU.64 UR6, c[0x4][0x78] ;  /* 0x01000f00ff0677ac */ /* 0x000f620008000a00 */
[----:B---3--:R-:W3:Y:S01]  /*6c20*/  LDC.64 R2, c[0x4][R3] ;  /* 0x0100000003027b82 */ /* 0x008ee20000000a00 */
[----:B------:R-:W4:Y:S01]  /*6c30*/  LDCU.64 UR4, c[0x4][0x10] ;  /* 0x01000200ff0477ac */ /* 0x000f220008000a00 */
[----:B--2---:R-:W-:Y:S01]  /*6c40*/  MOV R5, UR9 ;  /* 0x0000000900057c02 */ /* 0x004fe20008000f00 */
[----:B------:R-:W-:Y:S01]  /*6c50*/  IMAD.U32 R4, RZ, RZ, UR8 ;  /* 0x00000008ff047e24 */ /* 0x000fe2000f8e00ff */
[----:B-----5:R-:W-:Y:S01]  /*6c60*/  MOV R7, UR7 ;  /* 0x0000000700077c02 */ /* 0x020fe20008000f00 */
[----:B------:R-:W-:Y:S01]  /*6c70*/  IMAD.U32 R6, RZ, RZ, UR6 ;  /* 0x00000006ff067e24 */ /* 0x000fe2000f8e00ff */
[----:B----4-:R-:W-:Y:S01]  /*6c80*/  MOV R11, UR5 ;  /* 0x00000005000b7c02 */ /* 0x010fe20008000f00 */
[----:B------:R-:W-:Y:S02]  /*6c90*/  IMAD.U32 R10, RZ, RZ, UR4 ;  /* 0x00000004ff0a7e24 */ /* 0x000fe4000f8e00ff */
[----:B------:R-:W-:Y:S07]  /*6ca0*/  LEPC R20, `(.L_x_123) ;  /* 0x000000001014794e */ /* 0x000fee0000000000 */
[----:B-1-3--:R-:W-:Y:S05]  /*6cb0*/  CALL.ABS.NOINC R2 ;  /* 0x0000000002007343 */ /* 0x00afea0003c00000 */
.L_x_123:
[----:B------:R-:W-:Y:S01]  /*6cc0*/  ISETP.NE.AND P6, PT, R78, RZ, PT ;  /* 0x000000ff4e00720c */ /* 0x000fe20003fc5270 */
[----:B------:R-:W-:Y:S05]  /*6cd0*/  WARPSYNC.ALL ;  /* 0x0000000000007948 */ /* 0x000fea0003800000 */
[----:B------:R-:W-:Y:S01]  /*6ce0*/  R2UR UR4, R34 ;  /* 0x00000000220472ca */ /* 0x000fe200000e0000 */
[--C-:B----4-:R-:W-:Y:S01]  /*6cf0*/  HADD2.F32 R20, -RZ, R40.reuse.H0_H0 ;  /* 0x20000028ff147230 */ /* 0x110fe20000004100 */
[----:B------:R-:W-:Y:S01]  /*6d00*/  ISETP.NE.AND P0, PT, R72, RZ, PT ;  /* 0x000000ff4800720c */ /* 0x000fe20003f05270 */
[----:B------:R-:W-:Y:S01]  /*6d10*/  HADD2.F32 R21, -RZ, R40.H1_H1 ;  /* 0x30000028ff157230 */ /* 0x000fe20000004100 */
[----:B------:R-:W-:Y:S01]  /*6d20*/  MOV R82, UR51 ;  /* 0x0000003300527c02 */ /* 0x000fe20008000f00 */
[--C-:B------:R-:W-:Y:S01]  /*6d30*/  HADD2.F32 R36, -RZ, R41.reuse.H1_H1 ;  /* 0x30000029ff247230 */ /* 0x100fe20000004100 */
[----:B------:R-:W-:Y:S01]  /*6d40*/  MOV R83, UR37 ;  /* 0x0000002500537c02 */ /* 0x000fe20008000f00 */
[----:B-1----:R-:W-:Y:S01]  /*6d50*/  HADD2.F32 R37, -RZ, R48.H0_H0 ;  /* 0x20000030ff257230 */ /* 0x002fe20000004100 */
[----:B------:R-:W-:Y:S01]  /*6d60*/  @P6 LEA R82, R82, UR48, 0x3 ;  /* 0x0000003052526c11 */ /* 0x000fe2000f8e18ff */
[----:B------:R-:W-:Y:S01]  /*6d70*/  BSSY.RECONVERGENT B0, `(.L_x_124) ;  /* 0x0000052000007945 */ /* 0x000fe20003800200 */
[----:B------:R-:W-:Y:S02]  /*6d80*/  @P6 SHF.L.U32 R88, R71, 0x1f, RZ ;  /* 0x0000001f47586819 */ /* 0x000fe400000006ff */
[----:B------:R-:W-:Y:S01]  /*6d90*/  @P6 IADD3 R82, PT, PT, R82, 0x50, RZ ;  /* 0x0000005052526810 */ /* 0x000fe20007ffe0ff */
[----:B---3--:R-:W1:Y:S03]  /*6da0*/  LDTM.x16 R4, tmem[UR4+0x10] ;  /* 0x00001004000479ee */ /* 0x008e660008240000 */
[----:B------:R-:W-:Y:S02]  /*6db0*/  @P6 PRMT R82, R83, 0x654, R82 ;  /* 0x0000065453526816 */ /* 0x000fe40000000052 */
[----:B------:R-:W-:Y:S01]  /*6dc0*/  LEA R83, R38, UR48, 0x3 ;  /* 0x0000003026537c11 */ /* 0x000fe2000f8e18ff */
[C---:B-1----:R-:W-:Y:S01]  /*6dd0*/  FMUL R0, R32.reuse, R4 ;  /* 0x0000000420007220 */ /* 0x042fe20000400000 */
[C---:B------:R-:W-:Y:S01]  /*6de0*/  FMUL R2, R32.reuse, R5 ;  /* 0x0000000520027220 */ /* 0x040fe20000400000 */
[C---:B------:R-:W-:Y:S01]  /*6df0*/  FMUL R3, R32.reuse, R6 ;  /* 0x0000000620037220 */ /* 0x040fe20000400000 */
[C---:B------:R-:W-:Y:S01]  /*6e00*/  FMUL R7, R32.reuse, R7 ;  /* 0x0000000720077220 */ /* 0x040fe20000400000 */
[C---:B------:R-:W-:Y:S01]  /*6e10*/  FFMA R0, R35.reuse, R20, R0 ;  /* 0x0000001423007223 */ /* 0x040fe20000000000 */
[----:B------:R-:W-:Y:S02]  /*6e20*/  HADD2.F32 R20, -RZ, R41.H0_H0 ;  /* 0x20000029ff147230 */ /* 0x000fe40000004100 */
[C---:B------:R-:W-:Y:S01]  /*6e30*/  FFMA R2, R35.reuse, R21, R2 ;  /* 0x0000001523027223 */ /* 0x040fe20000000002 */
[C---:B------:R-:W-:Y:S01]  /*6e40*/  FMUL R4, R32.reuse, R8 ;  /* 0x0000000820047220 */ /* 0x040fe20000400000 */
[C---:B------:R-:W-:Y:S01]  /*6e50*/  FMUL R5, R32.reuse, R9 ;  /* 0x0000000920057220 */ /* 0x040fe20000400000 */
[--C-:B------:R-:W-:Y:S02]  /*6e60*/  HADD2.F32 R21, -RZ, R43.reuse.H0_H0 ;  /* 0x2000002bff157230 */ /* 0x100fe40000004100 */
[C---:B------:R-:W-:Y:S01]  /*6e70*/  FFMA R3, R35.reuse, R20, R3 ;  /* 0x0000001423037223 */ /* 0x040fe20000000003 */
[--C-:B------:R-:W-:Y:S02]  /*6e80*/  HADD2.F32 R20, -RZ, R42.reuse.H0_H0 ;  /* 0x2000002aff147230 */ /* 0x100fe40000004100 */
[C---:B------:R-:W-:Y:S01]  /*6e90*/  FFMA R7, R35.reuse, R36, R7 ;  /* 0x0000002423077223 */ /* 0x040fe20000000007 */
[C---:B------:R-:W-:Y:S01]  /*6ea0*/  FMUL R6, R32.reuse, R10 ;  /* 0x0000000a20067220 */ /* 0x040fe20000400000 */
[----:B------:R-:W-:Y:S02]  /*6eb0*/  HADD2.F32 R36, -RZ, R43.H1_H1 ;  /* 0x3000002bff247230 */ /* 0x000fe40000004100 */
[C---:B------:R-:W-:Y:S01]  /*6ec0*/  FMUL R11, R32.reuse, R11 ;  /* 0x0000000b200b7220 */ /* 0x040fe20000400000 */
[C---:B------:R-:W-:Y:S01]  /*6ed0*/  FFMA R4, R35.reuse, R20, R4 ;  /* 0x0000001423047223 */ /* 0x040fe20000000004 */
[----:B------:R-:W-:Y:S02]  /*6ee0*/  HADD2.F32 R20, -RZ, R42.H1_H1 ;  /* 0x3000002aff147230 */ /* 0x000fe40000004100 */
[C---:B------:R-:W-:Y:S01]  /*6ef0*/  FMUL R8, R32.reuse, R12 ;  /* 0x0000000c20087220 */ /* 0x040fe20000400000 */
[C---:B------:R-:W-:Y:S01]  /*6f00*/  FMUL R9, R32.reuse, R13 ;  /* 0x0000000d20097220 */ /* 0x040fe20000400000 */
[C---:B------:R-:W-:Y:S01]  /*6f10*/  FMUL R10, R32.reuse, R14 ;  /* 0x0000000e200a7220 */ /* 0x040fe20000400000 */
[C---:B------:R-:W-:Y:S01]  /*6f20*/  FMUL R15, R32.reuse, R15 ;  /* 0x0000000f200f7220 */ /* 0x040fe20000400000 */
[C---:B------:R-:W-:Y:S01]  /*6f30*/  FFMA R5, R35.reuse, R20, R5 ;  /* 0x0000001423057223 */ /* 0x040fe20000000005 */
[----:B------:R-:W-:Y:S02]  /*6f40*/  HADD2.F32 R20, -RZ, R48.H1_H1 ;  /* 0x30000030ff147230 */ /* 0x000fe40000004100 */
[C---:B------:R-:W-:Y:S01]  /*6f50*/  FFMA R6, R35.reuse, R21, R6 ;  /* 0x0000001523067223 */ /* 0x040fe20000000006 */
[C---:B------:R-:W-:Y:S01]  /*6f60*/  FFMA R11, R35.reuse, R36, R11 ;  /* 0x00000024230b7223 */ /* 0x040fe2000000000b */
[C---:B------:R-:W-:Y:S01]  /*6f70*/  FFMA R8, R35.reuse, R37, R8 ;  /* 0x0000002523087223 */ /* 0x040fe20000000008 */
[--C-:B------:R-:W-:Y:S02]  /*6f80*/  HADD2.F32 R21, -RZ, R49.reuse.H0_H0 ;  /* 0x20000031ff157230 */ /* 0x100fe40000004100 */
[C---:B------:R-:W-:Y:S01]  /*6f90*/  FFMA R9, R35.reuse, R20, R9 ;  /* 0x0000001423097223 */ /* 0x040fe20000000009 */
[----:B------:R-:W-:Y:S02]  /*6fa0*/  HADD2.F32 R20, -RZ, R49.H1_H1 ;  /* 0x30000031ff147230 */ /* 0x000fe40000004100 */
[C---:B------:R-:W-:Y:S01]  /*6fb0*/  FMUL R12, R32.reuse, R16 ;  /* 0x00000010200c7220 */ /* 0x040fe20000400000 */
[C---:B------:R-:W-:Y:S01]  /*6fc0*/  FMUL R13, R32.reuse, R17 ;  /* 0x00000011200d7220 */ /* 0x040fe20000400000 */
[C---:B------:R-:W-:Y:S01]  /*6fd0*/  FFMA R10, R35.reuse, R21, R10 ;  /* 0x00000015230a7223 */ /* 0x040fe2000000000a */
[--C-:B------:R-:W-:Y:S02]  /*6fe0*/  HADD2.F32 R21, -RZ, R50.reuse.H0_H0 ;  /* 0x20000032ff157230 */ /* 0x100fe40000004100 */
[C---:B------:R-:W-:Y:S01]  /*6ff0*/  FFMA R15, R35.reuse, R20, R15 ;  /* 0x00000014230f7223 */ /* 0x040fe2000000000f */
[----:B------:R-:W-:Y:S02]  /*7000*/  HADD2.F32 R20, -RZ, R50.H1_H1 ;  /* 0x30000032ff147230 */ /* 0x000fe40000004100 */
[C---:B------:R-:W-:Y:S01]  /*7010*/  FMUL R14, R32.reuse, R18 ;  /* 0x00000012200e7220 */ /* 0x040fe20000400000 */
[--C-:B------:R-:W-:Y:S02]  /*7020*/  HADD2.F32 R37, -RZ, R51.reuse.H0_H0 ;  /* 0x20000033ff257230 */ /* 0x100fe40000004100 */
[----:B------:R-:W-:Y:S01]  /*7030*/  FMUL R19, R32, R19 ;  /* 0x0000001320137220 */ /* 0x000fe20000400000 */
[----:B------:R-:W-:Y:S01]  /*7040*/  HADD2.F32 R36, -RZ, R51.H1_H1 ;  /* 0x30000033ff247230 */ /* 0x000fe20000004100 */
        /* <DEDUP_REMOVED lines=22> */
[----:B------:R-:W-:Y:S02]  /*71b0*/  UIADD3 UR12, UP0, UPT, UR52, 0x680, URZ ;  /* 0x00000680340c7890 */ /* 0x000fe4000ff1e0ff */
[----:B------:R-:W-:Y:S02]  /*71c0*/  UIADD3 UR9, UPT, UPT, UR41, 0x10, URZ ;  /* 0x0000001029097890 */ /* 0x000fe4000fffe0ff */
[----:B------:R-:W-:Y:S02]  /*71d0*/  UIADD3 UR8, UPT, UPT, UR48, 0x1200, URZ ;  /* 0x0000120030087890 */ /* 0x000fe4000fffe0ff */
[----:B------:R-:W-:Y:S01]  /*71e0*/  UIADD3.X UR13, UPT, UPT, URZ, UR53, URZ, UP0, !UPT ;  /* 0x00000035ff0d7290 */ /* 0x000fe200087fe4ff */
[----:B------:R-:W-:Y:S01]  /*71f0*/  UMOV UR10, UR42 ;  /* 0x0000002a000a7c82 */ /* 0x000fe20008000000 */
[----:B------:R-:W-:Y:S01]  /*7200*/  UMOV UR11, UR36 ;  /* 0x00000024000b7c82 */ /* 0x000fe20008000000 */
[----:B------:R-:W-:Y:S02]  /*7210*/  UIADD3 UR5, UPT, UPT, UR41, 0x50, URZ ;  /* 0x0000005029057890 */ /* 0x000fe4000fffe0ff */
[----:B------:R-:W-:Y:S01]  /*7220*/  UIADD3 UR4, UPT, UPT, UR48, 0x1a00, URZ ;  /* 0x00001a0030047890 */ /* 0x000fe2000fffe0ff */
[----:B------:R-:W-:Y:S03]  /*7230*/  UMOV UR6, UR42 ;  /* 0x0000002a00067c82 */ /* 0x000fe60008000000 */
[----:B------:R2:W-:Y:S01]  /*7240*/  UTMASTG.3D [UR8], [UR12] ;  /* 0x000000080c0073b5 */ /* 0x0005e20008010000 */
[----:B------:R-:W-:Y:S04]  /*7250*/  UMOV UR7, UR36 ;  /* 0x0000002400077c82 */ /* 0x000fe80008000000 */
[----:B------:R2:W-:Y:S01]  /*7260*/  UTMASTG.3D [UR4], [UR12] ;  /* 0x000000040c0073b5 */ /* 0x0005e20008010000 */
[----:B------:R0:W-:Y:S01]  /*7270*/  UTMACMDFLUSH ;  /* 0x00000000000079b7 */ /* 0x0001e20000000000 */
[----:B--2---:R-:W-:Y:S04]  /*7280*/  DEPBAR.LE SB0, 0x1 ;  /* 0x000080400000791a */ /* 0x004fe80000000000 */
.L_x_125:
[----:B------:R-:W-:Y:S05]  /*7290*/  BSYNC.RECONVERGENT B0 ;  /* 0x0000000000007941 */ /* 0x000fea0003800200 */
.L_x_124:
[----:B------:R-:W-:Y:S01]  /*72a0*/  BAR.SYNC.DEFER_BLOCKING 0x1, 0x80 ;  /* 0x0042000000007b1d */ /* 0x000fe20000010000 */
[----:B------:R-:W-:Y:S04]  /*72b0*/  UIADD3 UR40, UPT, UPT, UR51, 0x1, URZ ;  /* 0x0000000133287890 */ /* 0x000fe8000fffe0ff */
[----:B------:R-:W-:Y:S04]  /*72c0*/  UISETP.NE.AND UP0, UPT, UR40, 0x4, UPT ;  /* 0x000000042800788c */ /* 0x000fe8000bf05270 */
[----:B------:R-:W-:Y:S01]  /*72d0*/  USEL UR40, UR40, URZ, UP0 ;  /* 0x000000ff28287287 */ /* 0x000fe20008000000 */
[----:B------:R2:W-:Y:S01]  /*72e0*/  @P6 SYNCS.ARRIVE.TRANS64.RED.A1T0 RZ, [R82+URZ], RZ ;  /* 0x000000ff52ff69a7 */ /* 0x0005e200081004ff */
[----:B------:R-:W-:Y:S01]  /*72f0*/  BSSY B1, `(.L_x_126) ;  /* 0x0000013000017945 */ /* 0x000fe20003800000 */
[----:B------:R-:W3:Y:S02]  /*7300*/  @P6 SYNCS.PHASECHK.TRANS64.TRYWAIT P0, [R83+URZ+0x30], R88 ;  /* 0x00003058530065a7 */ /* 0x000ee400080011ff */
[----:B---3--:R-:W-:Y:S01]  /*7310*/  @P6 SEL R39, RZ, 0x1, !P0 ;  /* 0x00000001ff276807 */ /* 0x008fe20004000000 */
[----:B--2---:R-:W-:Y:S06]  /*7320*/  @!P6 BRA `(.L_x_127) ;  /* 0x00000000003ce947 */ /* 0x004fec0003800000 */
[----:B------:R-:W-:Y:S01]  /*7330*/  ISETP.NE.AND P1, PT, R80, RZ, PT ;  /* 0x000000ff5000720c */ /* 0x000fe20003f25270 */
[----:B------:R-:W-:Y:S01]  /*7340*/  BSSY B0, `(.L_x_128) ;  /* 0x0000009000007945 */ /* 0x000fe20003800000 */
[----:B------:R-:W-:Y:S11]  /*7350*/  ISETP.NE.AND P0, PT, R39, RZ, PT ;  /* 0x000000ff2700720c */ /* 0x000ff60003f05270 */
[----:B------:R-:W-:Y:S05]  /*7360*/  @P1 IMAD R2, R38, 0x1000, R77 ;  /* 0x0000100026021824 */ /* 0x000fea00078e024d */
[----:B------:R-:W-:Y:S05]  /*7370*/  @P1 IADD3 R0, PT, PT, R2, UR48, RZ ;  /* 0x0000003002001c10 */ /* 0x000fea000fffe0ff */
[----:B------:R-:W-:Y:S01]  /*7380*/  @P1 IMAD.IADD R0, R81, 0x1, R0 ;  /* 0x0000000151001824 */ /* 0x000fe200078e0200 */
[----:B------:R-:W-:Y:S06]  /*7390*/  @P0 BRA `(.L_x_129) ;  /* 0x00000000000c0947 */ /* 0x000fec0003800000 */
[----:B------:R-:W-:Y:S04]  /*73a0*/  SHF.L.U32 R4, R71, 0x1f, RZ ;  /* 0x0000001f47047819 */ /* 0x000fe800000006ff */
[----:B------:R-:W2:Y:S02]  /*73b0*/  SYNCS.PHASECHK.TRANS64.TRYWAIT P0, [R83+URZ+0x30], R4 ;  /* 0x00003004530075a7 */ /* 0x000ea400080011ff */
[----:B--2---:R-:W-:Y:S05]  /*73c0*/  @!P0 BRA `(.L_x_130) ;  /* 0x0000001c00d88947 */ /* 0x004fea0003800000 */
.L_x_129:
[----:B------:R-:W-:Y:S05]  /*73d0*/  BSYNC B0 ;  /* 0x0000000000007941 */ /* 0x000fea0003800000 */
.L_x_128:
[----:B------:R-:W-:Y:S02]  /*73e0*/  ISETP.NE.AND P0, PT, R80, RZ, PT ;  /* 0x000000ff5000720c */ /* 0x000fe40003f05270 */
[----:B------:R-:W-:Y:S11]  /*73f0*/  IADD3 R38, PT, PT, R38, 0x1, RZ ;  /* 0x0000000126267810 */ /* 0x000ff60007ffe0ff */
[----:B------:R3:W4:Y:S04]  /*7400*/  @P0 LDS.128 R40, [R2+UR48+0x200] ;  /* 0x0002003002280984 */ /* 0x0007280008000c00 */
[----:B------:R3:W1:Y:S02]  /*7410*/  @P0 LDS.128 R48, [R0+0x200] ;  /* 0x0002000000300984 */ /* 0x0006640000000c00 */
.L_x_127:
[----:B------:R-:W-:Y:S05]  /*7420*/  BSYNC B1 ;  /* 0x0000000000017941 */ /* 0x000fea0003800000 */
.L_x_126:
[----:B------:R-:W-:Y:S05]  /*7430*/  VIADD R3, R34, 0x20 ;  /* 0x0000002022037836 */ /* 0x000fea0000000000 */
[----:B------:R-:W-:Y:S04]  /*7440*/  SHF.R.U32.HI R3, RZ, 0x15, R3 ;  /* 0x00000015ff037819 */ /* 0x000fe80000011603 */
[----:B------:R-:W-:Y:S11]  /*7450*/  LOP3.LUT P0, RZ, R3, 0x3, R66, 0x48, !PT ;  /* 0x0000000303ff7812 */ /* 0x000ff60007804842 */
[----:B------:R-:W-:Y:S02]  /*7460*/  @!UPT UIADD3 URZ, UPT, UPT, URZ, URZ, URZ ;  /* 0x000000fffffff290 */ /* 0x000fe4000fffe0ff */
[----:B------:R-:W-:Y:S05]  /*7470*/  @!P0 BRA `(.L_x_131) ;  /* 0x0000000000408947 */ /* 0x000fea0003800000 */
[----:B------:R-:W5:Y:S01]  /*7480*/  LDCU.64 UR8, c[0x4][0x70] ;  /* 0x01000e00ff0877ac */ /* 0x000f620008000a00 */
[----:B------:R-:W-:Y:S01]  /*7490*/  MOV R3, 0x0 ;  /* 0x0000000000037802 */ /* 0x000fe20000000f00 */
[----:B------:R-:W-:Y:S02]  /*74a0*/  HFMA2 R12, -RZ, RZ, 0, 5.9604644775390625e-08 ;  /* 0x00000001ff0c7431 */ /* 0x000fe400000001ff */
[----:B------:R-:W-:Y:S02]  /*74b0*/  IMAD.MOV.U32 R8, RZ, RZ, 0x192 ;  /* 0x00000192ff087424 */ /* 0x000fe400078e00ff */
[----:B------:R-:W-:Y:S01]  /*74c0*/  IMAD.MOV.U32 R13, RZ, RZ, RZ ;  /* 0x000000ffff0d7224 */ /* 0x000fe200078e00ff */
[----:B------:R-:W4:Y:S01]  /*74d0*/  LDCU.64 UR6, c[0x4][0x78] ;  /* 0x01000f00ff0677ac */ /* 0x000f220008000a00 */
[----:B---3--:R-:W3:Y:S01]  /*74e0*/  LDC.64 R2, c[0x4][R3] ;  /* 0x0100000003027b82 */ /* 0x008ee20000000a00 */
[----:B------:R-:W1:Y:S01]  /*74f0*/  LDCU.64 UR4, c[0x4][0x10] ;  /* 0x01000200ff0477ac */ /* 0x000e620008000a00 */
[----:B-----5:R-:W-:Y:S01]  /*7500*/  MOV R5, UR9 ;  /* 0x0000000900057c02 */ /* 0x020fe20008000f00 */
[----:B--2---:R-:W-:Y:S01]  /*7510*/  IMAD.U32 R4, RZ, RZ, UR8 ;  /* 0x00000008ff047e24 */ /* 0x004fe2000f8e00ff */
[----:B----4-:R-:W-:Y:S01]  /*7520*/  MOV R7, UR7 ;  /* 0x0000000700077c02 */ /* 0x010fe20008000f00 */
[----:B------:R-:W-:Y:S01]  /*7530*/  IMAD.U32 R6, RZ, RZ, UR6 ;  /* 0x00000006ff067e24 */ /* 0x000fe2000f8e00ff */
[----:B-1----:R-:W-:Y:S01]  /*7540*/  MOV R11, UR5 ;  /* 0x00000005000b7c02 */ /* 0x002fe20008000f00 */
[----:B------:R-:W-:Y:S02]  /*7550*/  IMAD.U32 R10, RZ, RZ, UR4 ;  /* 0x00000004ff0a7e24 */ /* 0x000fe4000f8e00ff */
[----:B------:R-:W-:Y:S07]  /*7560*/  LEPC R20, `(.L_x_131) ;  /* 0x000000001014794e */ /* 0x000fee0000000000 */
[----:B---3--:R-:W-:Y:S05]  /*7570*/  CALL.ABS.NOINC R2 ;  /* 0x0000000002007343 */ /* 0x008fea0003c00000 */
.L_x_131:
        /* <DEDUP_REMOVED lines=8> */
[----:B--2---:R-:W-:Y:S01]  /*7600*/  MOV R83, UR37 ;  /* 0x0000002500537c02 */ /* 0x004fe20008000f00 */
[----:B-1----:R-:W-:Y:S01]  /*7610*/  HADD2.F32 R37, -RZ, R48.H0_H0 ;  /* 0x20000030ff257230 */ /* 0x002fe20000004100 */
[----:B------:R-:W-:Y:S01]  /*7620*/  @P6 LEA R82, R82, UR48, 0x3 ;  /* 0x0000003052526c11 */ /* 0x000fe2000f8e18ff */
[----:B------:R-:W-:Y:S01]  /*7630*/  BSSY.RECONVERGENT B0, `(.L_x_132) ;  /* 0x0000052000007945 */ /* 0x000fe20003800200 */
[----:B------:R-:W-:Y:S02]  /*7640*/  LEA R88, R38, UR48, 0x3 ;  /* 0x0000003026587c11 */ /* 0x000fe4000f8e18ff */
[----:B------:R-:W-:Y:S01]  /*7650*/  @P6 IADD3 R82, PT, PT, R82, 0x50, RZ ;  /* 0x0000005052526810 */ /* 0x000fe20007ffe0ff */
[----:B------:R-:W3:Y:S03]  /*7660*/  LDTM.x16 R4, tmem[UR4+0x20] ;  /* 0x00002004000479ee */ /* 0x000ee60008240000 */
[----:B------:R-:W-:Y:S02]  /*7670*/  @P6 PRMT R82, R83, 0x654, R82 ;  /* 0x0000065453526816 */ /* 0x000fe40000000052 */
[----:B------:R-:W-:Y:S01]  /*7680*/  @P6 SHF.L.U32 R83, R71, 0x1f, RZ ;  /* 0x0000001f47536819 */ /* 0x000fe200000006ff */
[C---:B---3--:R-:W-:Y:S01]  /*7690*/  FMUL R0, R32.reuse, R4 ;  /* 0x0000000420007220 */ /* 0x048fe20000400000 */
        /* <DEDUP_REMOVED lines=75> */
.L_x_133:
[----:B------:R-:W-:Y:S05]  /*7b50*/  BSYNC.RECONVERGENT B0 ;  /* 0x0000000000007941 */ /* 0x000fea0003800200 */
.L_x_132:
        /* <DEDUP_REMOVED lines=19> */
.L_x_137:
[----:B------:R-:W-:Y:S05]  /*7c90*/  BSYNC B0 ;  /* 0x0000000000007941 */ /* 0x000fea0003800000 */
.L_x_136:
[----:B------:R-:W-:Y:S11]  /*7ca0*/  ISETP.NE.AND P0, PT, R80, RZ, PT ;  /* 0x000000ff5000720c */ /* 0x000ff60003f05270 */
[----:B------:R-:W-:Y:S02]  /*7cb0*/  @!UPT UIADD3 URZ, UPT, UPT, URZ, URZ, URZ ;  /* 0x000000fffffff290 */ /* 0x000fe4000fffe0ff */
[----:B------:R3:W4:Y:S04]  /*7cc0*/  @P0 LDS.128 R40, [R38+UR48+0x200] ;  /* 0x0002003026280984 */ /* 0x0007280008000c00 */
[----:B------:R3:W1:Y:S02]  /*7cd0*/  @P0 LDS.128 R48, [R81+0x200] ;  /* 0x0002000051300984 */ /* 0x0006640000000c00 */
.L_x_135:
[----:B------:R-:W-:Y:S05]  /*7ce0*/  BSYNC B1 ;  /* 0x0000000000017941 */ /* 0x000fea0003800000 */
.L_x_134:
        /* <DEDUP_REMOVED lines=11> */
[----:B------:R-:W1:Y:S01]  /*7da0*/  LDC.64 R2, c[0x4][R3] ;  /* 0x0100000003027b82 */ /* 0x000e620000000a00 */
[----:B------:R-:W3:Y:S01]  /*7db0*/  LDCU.64 UR4, c[0x4][0x10] ;  /* 0x01000200ff0477ac */ /* 0x000ee20008000a00 */
[----:B--2---:R-:W-:Y:S01]  /*7dc0*/  MOV R5, UR9 ;  /* 0x0000000900057c02 */ /* 0x004fe20008000f00 */
[----:B------:R-:W-:Y:S01]  /*7dd0*/  IMAD.U32 R4, RZ, RZ, UR8 ;  /* 0x00000008ff047e24 */ /* 0x000fe2000f8e00ff */
[----:B-----5:R-:W-:Y:S01]  /*7de0*/  MOV R7, UR7 ;  /* 0x0000000700077c02 */ /* 0x020fe20008000f00 */
[----:B------:R-:W-:Y:S01]  /*7df0*/  IMAD.U32 R6, RZ, RZ, UR6 ;  /* 0x00000006ff067e24 */ /* 0x000fe2000f8e00ff */
[----:B---3--:R-:W-:Y:S01]  /*7e00*/  MOV R11, UR5 ;  /* 0x00000005000b7c02 */ /* 0x008fe20008000f00 */
[----:B------:R-:W-:Y:S02]  /*7e10*/  IMAD.U32 R10, RZ, RZ, UR4 ;  /* 0x00000004ff0a7e24 */ /* 0x000fe4000f8e00ff */
[----:B------:R-:W-:Y:S07]  /*7e20*/  LEPC R20, `(.L_x_139) ;  /* 0x000000001014794e */ /* 0x000fee0000000000 */
[----:B-1--4-:R-:W-:Y:S05]  /*7e30*/  CALL.ABS.NOINC R2 ;  /* 0x0000000002007343 */ /* 0x012fea0003c00000 */
.L_x_139:
[----:B------:R-:W-:Y:S01]  /*7e40*/  ISETP.NE.AND P0, PT, R72, RZ, PT ;  /* 0x000000ff4800720c */ /* 0x000fe20003f05270 */
[----:B------:R-:W-:Y:S05]  /*7e50*/  WARPSYNC.ALL ;  /* 0x0000000000007948 */ /* 0x000fea0003800000 */
[----:B------:R-:W-:Y:S01]  /*7e60*/  R2UR UR4, R34 ;  /* 0x00000000220472ca */ /* 0x000fe200000e0000 */
[--C-:B----4-:R-:W-:Y:S01]  /*7e70*/  HADD2.F32 R20, -RZ, R40.reuse.H0_H0 ;  /* 0x20000028ff147230 */ /* 0x110fe20000004100 */
[----:B------:R-:W-:Y:S01]  /*7e80*/  IADD3 R74, PT, PT, R74, 0xc0, RZ ;  /* 0x000000c04a4a7810 */ /* 0x000fe20007ffe0ff */
[----:B------:R-:W-:Y:S01]  /*7e90*/  HADD2.F32 R36, -RZ, R40.H1_H1 ;  /* 0x30000028ff247230 */ /* 0x000fe20000004100 */
[----:B------:R-:W-:Y:S01]  /*7ea0*/  BSSY.RECONVERGENT B0, `(.L_x_140) ;  /* 0x0000053000007945 */ /* 0x000fe20003800200 */
[--C-:B------:R-:W-:Y:S01]  /*7eb0*/  HADD2.F32 R21, -RZ, R41.reuse.H0_H0 ;  /* 0x20000029ff157230 */ /* 0x100fe20000004100 */
[----:B------:R-:W-:Y:S01]  /*7ec0*/  LOP3.LUT R74, R74, 0xfefffff8, RZ, 0xc0, !PT ;  /* 0xfefffff84a4a7812 */ /* 0x000fe200078ec0ff */
[----:B---3--:R-:W-:Y:S02]  /*7ed0*/  HADD2.F32 R38, -RZ, R41.H1_H1 ;  /* 0x30000029ff267230 */ /* 0x008fe40000004100 */
[--C-:B------:R-:W-:Y:S02]  /*7ee0*/  HADD2.F32 R37, -RZ, R42.reuse.H0_H0 ;  /* 0x2000002aff257230 */ /* 0x100fe40000004100 */
[----:B------:R-:W-:Y:S02]  /*7ef0*/  HADD2.F32 R40, -RZ, R42.H1_H1 ;  /* 0x3000002aff287230 */ /* 0x000fe40000004100 */
[----:B------:R-:W2:Y:S01]  /*7f00*/  LDTM.x16 R4, tmem[UR4+0x30] ;  /* 0x00003004000479ee */ /* 0x000ea20008240000 */
[----:B------:R-:W-:Y:S01]  /*7f10*/  NOP ;  /* 0x0000000000007918 */ /* 0x000fe20000000000 */
[----:B--2---:R2:W-:Y:S01]  /*7f20*/  SYNCS.ARRIVE.TRANS64.RED.A1T0 RZ, [R74+URZ], RZ ;  /* 0x000000ff4aff79a7 */ /* 0x0045e200081004ff */
[--C-:B------:R-:W-:Y:S02]  /*7f30*/  HADD2.F32 R39, -RZ, R43.reuse.H0_H0 ;  /* 0x2000002bff277230 */ /* 0x100fe40000004100 */
[----:B------:R-:W-:Y:S02]  /*7f40*/  HADD2.F32 R42, -RZ, R43.H1_H1 ;  /* 0x3000002bff2a7230 */ /* 0x000fe40000004100 */
[--C-:B-1----:R-:W-:Y:S02]  /*7f50*/  HADD2.F32 R41, -RZ, R48.reuse.H0_H0 ;  /* 0x20000030ff297230 */ /* 0x102fe40000004100 */
[----:B------:R-:W-:Y:S02]  /*7f60*/  HADD2.F32 R43, -RZ, R48.H1_H1 ;  /* 0x30000030ff2b7230 */ /* 0x000fe40000004100 */
[--C-:B------:R-:W-:Y:S02]  /*7f70*/  HADD2.F32 R44, -RZ, R49.reuse.H0_H0 ;  /* 0x20000031ff2c7230 */ /* 0x100fe40000004100 */
[----:B------:R-:W-:Y:S02]  /*7f80*/  HADD2.F32 R46, -RZ, R49.H1_H1 ;  /* 0x30000031ff2e7230 */ /* 0x000fe40000004100 */
[--C-:B------:R-:W-:Y:S02]  /*7f90*/  HADD2.F32 R45, -RZ, R50.reuse.H0_H0 ;  /* 0x20000032ff2d7230 */ /* 0x100fe40000004100 */
[----:B------:R-:W-:Y:S02]  /*7fa0*/  HADD2.F32 R48, -RZ, R50.H1_H1 ;  /* 0x30000032ff307230 */ /* 0x000fe40000004100 */
[--C-:B------:R-:W-:Y:S02]  /*7fb0*/  HADD2.F32 R47, -RZ, R51.reuse.H0_H0 ;  /* 0x20000033ff2f7230 */ /* 0x100fe40000004100 */
[----:B------:R-:W-:Y:S02]  /*7fc0*/  HADD2.F32 R50, -RZ, R51.H1_H1 ;  /* 0x30000033ff327230 */ /* 0x000fe40000004100 */
[C---:B------:R-:W-:Y:S01]  /*7fd0*/  FMUL R4, R32.reuse, R4 ;  /* 0x0000000420047220 */ /* 0x040fe20000400000 */
[C---:B------:R-:W-:Y:S01]  /*7fe0*/  FMUL R5, R32.reuse, R5 ;  /* 0x0000000520057220 */ /* 0x040fe20000400000 */
[C---:B------:R-:W-:Y:S01]  /*7ff0*/  FMUL R6, R32.reuse, R6 ;  /* 0x0000000620067220 */ /* 0x040fe20000400000 */
[C---:B------:R-:W-:Y:S01]  /*8000*/  FMUL R7, R32.reuse, R7 ;  /* 0x0000000720077220 */ /* 0x040fe20000400000 */
[C---:B------:R-:W-:Y:S01]  /*8010*/  FFMA R4, R35.reuse, R20, R4 ;  /* 0x0000001423047223 */ /* 0x040fe20000000004 */
        /* <DEDUP_REMOVED lines=21> */
[----:B------:R-:W-:Y:S01]  /*8170*/  FFMA R15, R35, R46, R15 ;  /* 0x0000002e230f7223 */ /* 0x000fe2000000000f */
        /* <DEDUP_REMOVED lines=20> */
[----:B-1----:R-:W1:Y:S02]  /*82c0*/  FENCE.VIEW.ASYNC.S ;  /* 0x00000000000073c6 */ /* 0x002e640000000000 */
[----:B-1----:R-:W-:Y:S06]  /*82d0*/  BAR.SYNC.DEFER_BLOCKING 0x1, 0x80 ;  /* 0x0042000000007b1d */ /* 0x002fec0000010000 */
        /* <DEDUP_REMOVED lines=14> */
[----:B-1----:R-:W-:Y:S04]  /*83c0*/  DEPBAR.LE SB0, 0x1 ;  /* 0x000080400000791a */ /* 0x002fe80000000000 */
.L_x_141:
[----:B------:R-:W-:Y:S05]  /*83d0*/  BSYNC.RECONVERGENT B0 ;  /* 0x0000000000007941 */ /* 0x000fea0003800200 */
.L_x_140:
[----:B------:R-:W-:Y:S01]  /*83e0*/  BAR.SYNC.DEFER_BLOCKING 0x1, 0x80 ;  /* 0x0042000000007b1d */ /* 0x000fe20000010000 */
[----:B------:R-:W-:Y:S01]  /*83f0*/  UISETP.NE.AND UP0, UPT, UR49, -0x4, UPT ;  /* 0xfffffffc3100788c */ /* 0x000fe2000bf05270 */
[----:B------:R-:W-:Y:S08]  /*8400*/  IADD3 R0, PT, PT, R30, 0x1, RZ ;  /* 0x000000011e007810 */ /* 0x000ff00007ffe0ff */
[----:B------:R-:W-:Y:S05]  /*8410*/  BRA.U !UP0, `(.L_x_142) ;  /* 0x0000000108287547 */ /* 0x000fea000b800000 */
[----:B------:R-:W-:Y:S01]  /*8420*/  ISETP.NE.AND P0, PT, R78, RZ, PT ;  /* 0x000000ff4e00720c */ /* 0x000fe20003f05270 */
[----:B------:R-:W-:Y:S01]  /*8430*/  IMAD.U32 R3, RZ, RZ, UR51 ;  /* 0x00000033ff037e24 */ /* 0x000fe2000f8e00ff */
[----:B------:R-:W-:Y:S01]  /*8440*/  UIADD3 UR51, UPT, UPT, UR51, 0x1, URZ ;  /* 0x0000000133337890 */ /* 0x000fe2000fffe0ff */
[----:B------:R-:W-:Y:S03]  /*8450*/  IMAD.U32 R2, RZ, RZ, UR37 ;  /* 0x00000025ff027e24 */ /* 0x000fe6000f8e00ff */
[----:B------:R-:W-:Y:S04]  /*8460*/  UISETP.NE.AND UP0, UPT, UR51, 0x4, UPT ;  /* 0x000000043300788c */ /* 0x000fe8000bf05270 */
[----:B------:R-:W-:Y:S03]  /*8470*/  USEL UR51, UR51, URZ, UP0 ;  /* 0x000000ff33337287 */ /* 0x000fe60008000000 */
[----:B------:R-:W-:Y:S05]  /*8480*/  @P0 LEA R3, R3, UR48, 0x3 ;  /* 0x0000003003030c11 */ /* 0x000fea000f8e18ff */
[----:B------:R-:W-:Y:S05]  /*8490*/  @P0 VIADD R3, R3, 0x50 ;  /* 0x0000005003030836 */ /* 0x000fea0000000000 */
[----:B------:R-:W-:Y:S04]  /*84a0*/  @P0 PRMT R2, R2, 0x654, R3 ;  /* 0x0000065402020816 */ /* 0x000fe80000000003 */
[----:B------:R1:W-:Y:S03]  /*84b0*/  @P0 SYNCS.ARRIVE.TRANS64.RED.A1T0 RZ, [R2+URZ], RZ ;  /* 0x000000ff02ff09a7 */ /* 0x0003e600081004ff */
.L_x_142:
[----:B------:R-:W-:Y:S01]  /*84c0*/  ISETP.NE.AND P2, PT, R73, RZ, PT ;  /* 0x000000ff4900720c */ /* 0x000fe20003f45270 */
[----:B------:R-:W-:Y:S01]  /*84d0*/  UIADD3 UR49, UPT, UPT, UR49, 0x4, URZ ;  /* 0x0000000431317890 */ /* 0x000fe2000fffe0ff */
[----:B------:R-:W-:Y:S01]  /*84e0*/  ISETP.NE.AND P0, PT, R76, 0x2, PT ;  /* 0x000000024c00780c */ /* 0x000fe20003f05270 */
[----:B------:R-:W-:Y:S01]  /*84f0*/  IMAD.IADD R20, R29, 0x1, R58 ;  /* 0x000000011d147824 */ /* 0x000fe200078e023a */
[----:B------:R-:W-:Y:S01]  /*8500*/  ISETP.NE.AND P1, PT, R0, 0x4, PT ;  /* 0x000000040000780c */ /* 0x000fe20003f25270 */
[----:B------:R-:W-:Y:S01]  /*8510*/  IMAD.IADD R21, R31, 0x1, R60 ;  /* 0x000000011f157824 */ /* 0x000fe200078e023c */
[----:B-1----:R-:W-:Y:S02]  /*8520*/  SEL R2, RZ, 0x1, P0 ;  /* 0x00000001ff027807 */ /* 0x002fe40000000000 */
[----:B------:R-:W-:Y:S02]  /*8530*/  SEL R3, RZ, 0x1, P1 ;  /* 0x00000001ff037807 */ /* 0x000fe40000800000 */
[----:B------:R-:W-:Y:S02]  /*8540*/  LOP3.LUT R69, R69, R2, RZ, 0x3c, !PT ;  /* 0x0000000245457212 */ /* 0x000fe400078e3cff */
[----:B------:R-:W-:Y:S02]  /*8550*/  LOP3.LUT R70, R70, R3, RZ, 0x3c, !PT ;  /* 0x0000000346467212 */ /* 0x000fe400078e3cff */
[----:B------:R-:W-:Y:S02]  /*8560*/  @P2 R2UR UR36, R68 ;  /* 0x00000000442422ca */ /* 0x000fe400000e0000 */
[----:B------:R-:W-:Y:S02]  /*8570*/  SEL R76, R76, RZ, P0 ;  /* 0x000000ff4c4c7207 */ /* 0x000fe40000000000 */
[----:B------:R-:W-:Y:S01]  /*8580*/  SEL R30, R0, RZ, P1 ;  /* 0x000000ff001e7207 */ /* 0x000fe20000800000 */
[----:B------:R-:W-:Y:S10]  /*8590*/  @P2 BRA `(.L_x_143) ;  /* 0xffffffcc00d42947 */ /* 0x000ff4000383ffff */
[----:B------:R-:W-:-:S09]  /*85a0*/  UISETP.NE.AND UP0, UPT, UR50, URZ, UPT ;  /* 0x000000ff3200728c */ /* 0x000fd2000bf05270 */
[----:B------:R-:W-:Y:S05]  /*85b0*/  BRA.U !UP0, `(.L_x_144) ;  /* 0x0000000108487547 */ /* 0x000fea000b800000 */
[----:B------:R-:W1:Y:S02]  /*85c0*/  LDCU.64 UR4, c[0x0][0x890] ;  /* 0x00011200ff0477ac */ /* 0x000e640008000a00 */
[----:B-1----:R-:W-:-:S04]  /*85d0*/  UISETP.NE.U32.AND UP0, UPT, UR4, URZ, UPT ;  /* 0x000000ff0400728c */ /* 0x002fc8000bf05070 */
[----:B------:R-:W-:-:S09]  /*85e0*/  UISETP.NE.AND.EX UP0, UPT, UR5, URZ, UPT, UP0 ;  /* 0x000000ff0500728c */ /* 0x000fd2000bf05300 */
[----:B------:R-:W-:Y:S05]  /*85f0*/  BRA.U UP0, `(.L_x_145) ;  /* 0x00000001000c7547 */ /* 0x000fea000b800000 */
[----:B------:R-:W-:-:S13]  /*8600*/  FSETP.NEU.AND P0, PT, R35, RZ, PT ;  /* 0x000000ff2300720b */ /* 0x000fda0003f0d000 */
[----:B------:R-:W-:Y:S05]  /*8610*/  @!P0 EXIT ;  /* 0x000000000000894d */ /* 0x000fea0003800000 */
[----:B------:R-:W-:Y:S05]  /*8620*/  BRA `(.L_x_144) ;  /* 0x00000000002c7947 */ /* 0x000fea0003800000 */
.L_x_145:
[----:B------:R-:W-:Y:S01]  /*8630*/  ISETP.NE.AND P0, PT, R75, RZ, PT ;  /* 0x000000ff4b00720c */ /* 0x000fe20003f05270 */
[----:B------:R-:W-:-:S12]  /*8640*/  BSSY.RECONVERGENT B0, `(.L_x_144) ;  /* 0x0000009000007945 */ /* 0x000fd80003800200 */
[----:B------:R-:W-:Y:S05]  /*8650*/  @P0 BRA `(.L_x_146) ;  /* 0x0000000000140947 */ /* 0x000fea0003800000 */
[----:B------:R-:W1:Y:S02]  /*8660*/  LDCU.64 UR4, c[0x0][0x888] ;  /* 0x00011100ff0477ac */ /* 0x000e640008000a00 */
[----:B-1----:R-:W-:-:S04]  /*8670*/  ISETP.NE.U32.AND P0, PT, RZ, UR4, PT ;  /* 0x00000004ff007c0c */ /* 0x002fc8000bf05070 */
[----:B------:R-:W-:-:S13]  /*8680*/  ISETP.NE.AND.EX P0, PT, RZ, UR5, PT, P0 ;  /* 0x00000005ff007c0c */ /* 0x000fda000bf05300 */
[----:B------:R-:W-:Y:S05]  /*8690*/  @!P0 EXIT ;  /* 0x000000000000894d */ /* 0x000fea0003800000 */
[----:B------:R-:W-:Y:S05]  /*86a0*/  BRA `(.L_x_147) ;  /* 0x0000000000087947 */ /* 0x000fea0003800000 */
.L_x_146:
[----:B------:R-:W-:-:S13]  /*86b0*/  FSETP.NEU.AND P0, PT, R35, RZ, PT ;  /* 0x000000ff2300720b */ /* 0x000fda0003f0d000 */
[----:B------:R-:W-:Y:S05]  /*86c0*/  @!P0 EXIT ;  /* 0x000000000000894d */ /* 0x000fea0003800000 */
.L_x_147:
[----:B------:R-:W-:Y:S05]  /*86d0*/  BSYNC.RECONVERGENT B0 ;  /* 0x0000000000007941 */ /* 0x000fea0003800200 */
.L_x_144:
[----:B------:R-:W-:Y:S01]  /*86e0*/  ULEA UR4, UR51, UR48, 0x3 ;  /* 0x0000003033047291 */ /* 0x000fe2000f8e18ff */
[----:B------:R-:W-:-:S04]  /*86f0*/  DEPBAR.LE SB0, 0x0 ;  /* 0x000080000000791a */ /* 0x000fc80000000000 */
[----:B------:R-:W-:-:S04]  /*8700*/  UIADD3 UR4, UPT, UPT, UR4, 0x50, URZ ;  /* 0x0000005004047890 */ /* 0x000fc8000fffe0ff */
[----:B------:R-:W-:-:S09]  /*8710*/  UPRMT UR4, UR37, 0x654, UR4 ;  /* 0x0000065425047896 */ /* 0x000fd20008000004 */
[----:B------:R-:W-:Y:S01]  /*8720*/  SYNCS.ARRIVE.TRANS64.RED.A1T0 RZ, [UR4], RZ ;  /* 0x000000ffffff79a7 */ /* 0x000fe20008100404 */
[----:B------:R-:W-:Y:S05]  /*8730*/  EXIT ;  /* 0x000000000000794d */ /* 0x000fea0003800000 */
.L_x_24:
[----:B--2---:R2:W4:Y:S02]  /*8740*/  SYNCS.PHASECHK.TRANS64.TRYWAIT P0, [R3+URZ+0xf0], R2 ;  /* 0x0000f002030075a7 */ /* 0x00452400080011ff */
[----:B----4-:R-:W-:Y:S05]  /*8750*/  @!P0 NANOSLEEP.SYNCS 0x989680 ;  /* 0x009896800000895d */ /* 0x010fea0003900000 */
[----:B------:R-:W4:Y:S02]  /*8760*/  @!P0 SYNCS.PHASECHK.TRANS64 P0, [R3+URZ+0xf0], R2 ;  /* 0x0000f002030085a7 */ /* 0x000f2400080010ff */
[----:B----4-:R-:W-:Y:S05]  /*8770*/  @!P0 BRA `(.L_x_24) ;  /* 0xfffffffc00f08947 */ /* 0x010fea000383ffff */
[----:B------:R-:W-:Y:S05]  /*8780*/  BRA `(.L_x_148) ;  /* 0xffffff9000187947 */ /* 0x000fea000383ffff */
.L_x_27:
[----:B-1----:R-:W-:-:S07]  /*8790*/  MOV R2, UR33 ;  /* 0x0000002100027c02 */ /* 0x002fce0008000f00 */
.L_x_149:
[----:B-1----:R1:W2:Y:S02]  /*87a0*/  SYNCS.PHASECHK.TRANS64.TRYWAIT P0, [R2+URZ+0x18], R5 ;  /* 0x00001805020075a7 */ /* 0x0022a400080011ff */
[----:B--2---:R-:W-:Y:S05]  /*87b0*/  @!P0 NANOSLEEP.SYNCS 0x989680 ;  /* 0x009896800000895d */ /* 0x004fea0003900000 */
[----:B------:R-:W2:Y:S02]  /*87c0*/  @!P0 SYNCS.PHASECHK.TRANS64 P0, [R2+URZ+0x18], R5 ;  /* 0x00001805020085a7 */ /* 0x000ea400080010ff */
[----:B--2---:R-:W-:Y:S05]  /*87d0*/  @!P0 BRA `(.L_x_149) ;  /* 0xfffffffc00f08947 */ /* 0x004fea000383ffff */
[----:B------:R-:W-:Y:S05]  /*87e0*/  BRA `(.L_x_26) ;  /* 0xffffff90007c7947 */ /* 0x000fea000383ffff */
.L_x_34:
[----:B-1----:R-:W-:-:S07]  /*87f0*/  MOV R2, UR17 ;  /* 0x0000001100027c02 */ /* 0x002fce0008000f00 */
.L_x_150:
[----:B-1----:R1:W2:Y:S02]  /*8800*/  SYNCS.PHASECHK.TRANS64.TRYWAIT P0, [R2+URZ+0x18], R5 ;  /* 0x00001805020075a7 */ /* 0x0022a400080011ff */
[----:B--2---:R-:W-:Y:S05]  /*8810*/  @!P0 NANOSLEEP.SYNCS 0x989680 ;  /* 0x009896800000895d */ /* 0x004fea0003900000 */
[----:B------:R-:W2:Y:S02]  /*8820*/  @!P0 SYNCS.PHASECHK.TRANS64 P0, [R2+URZ+0x18], R5 ;  /* 0x00001805020085a7 */ /* 0x000ea400080010ff */
[----:B--2---:R-:W-:Y:S05]  /*8830*/  @!P0 BRA `(.L_x_150) ;  /* 0xfffffffc00f08947 */ /* 0x004fea000383ffff */
[----:B------:R-:W-:Y:S05]  /*8840*/  BRA `(.L_x_33) ;  /* 0xffffff9400347947 */ /* 0x000fea000383ffff */
.L_x_39:
[----:B-1----:R1:W2:Y:S02]  /*8850*/  SYNCS.PHASECHK.TRANS64.TRYWAIT P0, [R2+URZ+0x80], R3 ;  /* 0x00008003020075a7 */ /* 0x0022a400080011ff */
[----:B--2---:R-:W-:Y:S05]  /*8860*/  @!P0 NANOSLEEP.SYNCS 0x989680 ;  /* 0x009896800000895d */ /* 0x004fea0003900000 */
[----:B------:R-:W2:Y:S02]  /*8870*/  @!P0 SYNCS.PHASECHK.TRANS64 P0, [R2+URZ+0x80], R3 ;  /* 0x00008003020085a7 */ /* 0x000ea400080010ff */
[----:B--2---:R-:W-:Y:S05]  /*8880*/  @!P0 BRA `(.L_x_39) ;  /* 0xfffffffc00f08947 */ /* 0x004fea000383ffff */
[----:B------:R-:W-:Y:S05]  /*8890*/  BRA `(.L_x_151) ;  /* 0xffffff9400d47947 */ /* 0x000fea000383ffff */
.L_x_43:
[----:B---3--:R-:W-:-:S07]  /*88a0*/  MOV R0, UR4 ;  /* 0x0000000400007c02 */ /* 0x008fce0008000f00 */
.L_x_152:
[----:B-1----:R1:W2:Y:S02]  /*88b0*/  SYNCS.PHASECHK.TRANS64.TRYWAIT P0, [R0+URZ], R3 ;  /* 0x00000003000075a7 */ /* 0x0022a400080011ff */
[----:B--2---:R-:W-:Y:S05]  /*88c0*/  @!P0 NANOSLEEP.SYNCS 0x989680 ;  /* 0x009896800000895d */ /* 0x004fea0003900000 */
[----:B------:R-:W2:Y:S02]  /*88d0*/  @!P0 SYNCS.PHASECHK.TRANS64 P0, [R0+URZ], R3 ;  /* 0x00000003000085a7 */ /* 0x000ea400080010ff */
[----:B--2---:R-:W-:Y:S05]  /*88e0*/  @!P0 BRA `(.L_x_152) ;  /* 0xfffffffc00f08947 */ /* 0x004fea000383ffff */
[----:B------:R-:W-:Y:S05]  /*88f0*/  BRA `(.L_x_153) ;  /* 0xffffff9c00447947 */ /* 0x000fea000383ffff */
.L_x_44:
[----:B---3--:R-:W-:-:S07]  /*8900*/  MOV R0, UR4 ;  /* 0x0000000400007c02 */ /* 0x008fce0008000f00 */
.L_x_154:
[----:B-1----:R1:W2:Y:S02]  /*8910*/  SYNCS.PHASECHK.TRANS64.TRYWAIT P0, [R0+URZ], R3 ;  /* 0x00000003000075a7 */ /* 0x0022a400080011ff */
[----:B--2---:R-:W-:Y:S05]  /*8920*/  @!P0 NANOSLEEP.SYNCS 0x989680 ;  /* 0x009896800000895d */ /* 0x004fea0003900000 */
[----:B------:R-:W2:Y:S02]  /*8930*/  @!P0 SYNCS.PHASECHK.TRANS64 P0, [R0+URZ], R3 ;  /* 0x00000003000085a7 */ /* 0x000ea400080010ff */
[----:B--2---:R-:W-:Y:S05]  /*8940*/  @!P0 BRA `(.L_x_154) ;  /* 0xfffffffc00f08947 */ /* 0x004fea000383ffff */
[----:B------:R-:W-:Y:S05]  /*8950*/  BRA `(.L_x_155) ;  /* 0xffffff9c00507947 */ /* 0x000fea000383ffff */
.L_x_47:
[----:B-1----:R1:W2:Y:S02]  /*8960*/  SYNCS.PHASECHK.TRANS64.TRYWAIT P0, [R0+URZ+0xe0], R5 ;  /* 0x0000e005000075a7 */ /* 0x0022a400080011ff */
[----:B--2---:R-:W-:Y:S05]  /*8970*/  @!P0 NANOSLEEP.SYNCS 0x989680 ;  /* 0x009896800000895d */ /* 0x004fea0003900000 */
[----:B------:R-:W2:Y:S02]  /*8980*/  @!P0 SYNCS.PHASECHK.TRANS64 P0, [R0+URZ+0xe0], R5 ;  /* 0x0000e005000085a7 */ /* 0x000ea400080010ff */
[----:B--2---:R-:W-:Y:S05]  /*8990*/  @!P0 BRA `(.L_x_47) ;  /* 0xfffffffc00f08947 */ /* 0x004fea000383ffff */
[----:B------:R-:W-:Y:S05]  /*89a0*/  BRA `(.L_x_156) ;  /* 0xffffff9c00b07947 */ /* 0x000fea000383ffff */
.L_x_48:
[----:B------:R-:W-:-:S07]  /*89b0*/  MOV R0, UR5 ;  /* 0x0000000500007c02 */ /* 0x000fce0008000f00 */
.L_x_157:
[----:B-1----:R1:W2:Y:S02]  /*89c0*/  SYNCS.PHASECHK.TRANS64.TRYWAIT P0, [R0+URZ+0x90], R7 ;  /* 0x00009007000075a7 */ /* 0x0022a400080011ff */
[----:B--2---:R-:W-:Y:S05]  /*89d0*/  @!P0 NANOSLEEP.SYNCS 0x989680 ;  /* 0x009896800000895d */ /* 0x004fea0003900000 */
[----:B------:R-:W2:Y:S02]  /*89e0*/  @!P0 SYNCS.PHASECHK.TRANS64 P0, [R0+URZ+0x90], R7 ;  /* 0x00009007000085a7 */ /* 0x000ea400080010ff */
[----:B--2---:R-:W-:Y:S05]  /*89f0*/  @!P0 BRA `(.L_x_157) ;  /* 0xfffffffc00f08947 */ /* 0x004fea000383ffff */
[----:B------:R-:W-:Y:S05]  /*8a00*/  BRA `(.L_x_158) ;  /* 0xffffff9c00c07947 */ /* 0x000fea000383ffff */
.L_x_49:
[----:B-1----:R1:W2:Y:S02]  /*8a10*/  SYNCS.PHASECHK.TRANS64.TRYWAIT P1, [R0+URZ+0x80], R5 ;  /* 0x00008005000075a7 */ /* 0x0022a400080211ff */
[----:B--2---:R-:W-:Y:S05]  /*8a20*/  @!P1 NANOSLEEP.SYNCS 0x989680 ;  /* 0x009896800000995d */ /* 0x004fea0003900000 */
[----:B------:R-:W2:Y:S02]  /*8a30*/  @!P1 SYNCS.PHASECHK.TRANS64 P1, [R0+URZ+0x80], R5 ;  /* 0x00008005000095a7 */ /* 0x000ea400080210ff */
[----:B--2---:R-:W-:Y:S05]  /*8a40*/  @!P1 BRA `(.L_x_49) ;  /* 0xfffffffc00f09947 */ /* 0x004fea000383ffff */
[----:B------:R-:W-:Y:S05]  /*8a50*/  BRA `(.L_x_159) ;  /* 0xffffff9c00f07947 */ /* 0x000fea000383ffff */
.L_x_52:
[----:B------:R-:W-:-:S07]  /*8a60*/  MOV R0, UR5 ;  /* 0x0000000500007c02 */ /* 0x000fce0008000f00 */
.L_x_160:
[----:B-1----:R1:W2:Y:S02]  /*8a70*/  SYNCS.PHASECHK.TRANS64.TRYWAIT P0, [R0+URZ+0x90], R3 ;  /* 0x00009003000075a7 */ /* 0x0022a400080011ff */
[----:B--2---:R-:W-:Y:S05]  /*8a80*/  @!P0 NANOSLEEP.SYNCS 0x989680 ;  /* 0x009896800000895d */ /* 0x004fea0003900000 */
[----:B------:R-:W2:Y:S02]  /*8a90*/  @!P0 SYNCS.PHASECHK.TRANS64 P0, [R0+URZ+0x90], R3 ;  /* 0x00009003000085a7 */ /* 0x000ea400080010ff */
[----:B--2---:R-:W-:Y:S05]  /*8aa0*/  @!P0 BRA `(.L_x_160) ;  /* 0xfffffffc00f08947 */ /* 0x004fea000383ffff */
[----:B------:R-:W-:Y:S05]  /*8ab0*/  BRA `(.L_x_51) ;  /* 0xffffffa000447947 */ /* 0x000fea000383ffff */
.L_x_61:
[----:B-1----:R-:W-:-:S04]  /*8ac0*/  MOV R4, UR6 ;  /* 0x0000000600047c02 */ /* 0x002fc80008000f00 */
[----:B------:R1:W2:Y:S03]  /*8ad0*/  SYNCS.PHASECHK.TRANS64.TRYWAIT P0, [R4+URZ+0x8], R5 ;  /* 0x00000805040075a7 */ /* 0x0002a600080011ff */
[----:B--2---:R-:W-:Y:S05]  /*8ae0*/  @!P0 NANOSLEEP.SYNCS 0x989680 ;  /* 0x009896800000895d */ /* 0x004fea0003900000 */
[----:B------:R-:W2:Y:S02]  /*8af0*/  @!P0 SYNCS.PHASECHK.TRANS64 P0, [R4+URZ+0x8], R5 ;  /* 0x00000805040085a7 */ /* 0x000ea400080010ff */
[----:B--2---:R-:W-:Y:S05]  /*8b00*/  @!P0 BRA `(.L_x_61) ;  /* 0xfffffffc00ec8947 */ /* 0x004fea000383ffff */
[----:B------:R-:W-:Y:S05]  /*8b10*/  BRA `(.L_x_60) ;  /* 0xffffffa000f87947 */ /* 0x000fea000383ffff */
.L_x_63:
[----:B------:R-:W-:Y:S01]  /*8b20*/  BSSY B0, `(.L_x_161) ;  /* 0x0000006000007945 */ /* 0x000fe20003800000 */
[----:B------:R-:W-:-:S07]  /*8b30*/  MOV R15, 0xffffffff ;  /* 0xffffffff000f7802 */ /* 0x000fce0000000f00 */
[----:B-1---5:R-:W-:Y:S05]  /*8b40*/  WARPSYNC.COLLECTIVE R15, `(.L_x_162) ;  /* 0x000000000f0c7348 */ /* 0x022fea0003c00000 */
[----:B------:R-:W-:Y:S02]  /*8b50*/  ELECT P6, UR79, PT ;  /* 0x00000000004f782f */ /* 0x000fe400038c0000 */
[----:B------:R-:W-:Y:S01]  /*8b60*/  MOV R14, UR79 ;  /* 0x0000004f000e7c02 */ /* 0x000fe20008000f00 */
[----:B-1---5:R-:W-:Y:S10]  /*8b70*/  ENDCOLLECTIVE ;  /* 0x000000000000791b */ /* 0x022ff40003800000 */
.L_x_162:
[----:B------:R-:W-:Y:S05]  /*8b80*/  BSYNC B0 ;  /* 0x0000000000007941 */ /* 0x000fea0003800000 */
.L_x_161:
[----:B------:R-:W-:Y:S05]  /*8b90*/  BRA `(.L_x_163) ;  /* 0xffffffa400287947 */ /* 0x000fea000383ffff */
.L_x_65:
[----:B-1----:R-:W-:-:S04]  /*8ba0*/  MOV R2, UR6 ;  /* 0x0000000600027c02 */ /* 0x002fc80008000f00 */
[----:B------:R1:W2:Y:S03]  /*8bb0*/  SYNCS.PHASECHK.TRANS64.TRYWAIT P0, [R2+URZ+0x8], R3 ;  /* 0x00000803020075a7 */ /* 0x0002a600080011ff */
[----:B--2---:R-:W-:Y:S05]  /*8bc0*/  @!P0 NANOSLEEP.SYNCS 0x989680 ;  /* 0x009896800000895d */ /* 0x004fea0003900000 */
[----:B------:R-:W2:Y:S02]  /*8bd0*/  @!P0 SYNCS.PHASECHK.TRANS64 P0, [R2+URZ+0x8], R3 ;  /* 0x00000803020085a7 */ /* 0x000ea400080010ff */
[----:B--2---:R-:W-:Y:S05]  /*8be0*/  @!P0 BRA `(.L_x_65) ;  /* 0xfffffffc00ec8947 */ /* 0x004fea000383ffff */
[----:B------:R-:W-:Y:S05]  /*8bf0*/  BRA `(.L_x_64) ;  /* 0xffffffa4002c7947 */ /* 0x000fea000383ffff */
.L_x_66:
[----:B-1----:R1:W2:Y:S02]  /*8c00*/  SYNCS.PHASECHK.TRANS64.TRYWAIT P0, [R0+URZ+0x80], R5 ;  /* 0x00008005000075a7 */ /* 0x0022a400080011ff */
[----:B--2---:R-:W-:Y:S05]  /*8c10*/  @!P0 NANOSLEEP.SYNCS 0x989680 ;  /* 0x009896800000895d */ /* 0x004fea0003900000 */
[----:B------:R-:W2:Y:S02]  /*8c20*/  @!P0 SYNCS.PHASECHK.TRANS64 P0, [R0+URZ+0x80], R5 ;  /* 0x00008005000085a7 */ /* 0x000ea400080010ff */
[----:B--2---:R-:W-:Y:S05]  /*8c30*/  @!P0 BRA `(.L_x_66) ;  /* 0xfffffffc00f08947 */ /* 0x004fea000383ffff */
[----:B------:R-:W-:Y:S05]  /*8c40*/  BRA `(.L_x_164) ;  /* 0xffffffa800107947 */ /* 0x000fea000383ffff */
.L_x_68:
[----:B------:R-:W-:-:S07]  /*8c50*/  MOV R0, UR9 ;  /* 0x0000000900007c02 */ /* 0x000fce0008000f00 */
.L_x_165:
[----:B-1----:R1:W2:Y:S02]  /*8c60*/  SYNCS.PHASECHK.TRANS64.TRYWAIT P0, [R0+URZ+0xc0], R5 ;  /* 0x0000c005000075a7 */ /* 0x0022a400080011ff */
[----:B--2---:R-:W-:Y:S05]  /*8c70*/  @!P0 NANOSLEEP.SYNCS 0x989680 ;  /* 0x009896800000895d */ /* 0x004fea0003900000 */
[----:B------:R-:W2:Y:S02]  /*8c80*/  @!P0 SYNCS.PHASECHK.TRANS64 P0, [R0+URZ+0xc0], R5 ;  /* 0x0000c005000085a7 */ /* 0x000ea400080010ff */
[----:B--2---:R-:W-:Y:S05]  /*8c90*/  @!P0 BRA `(.L_x_165) ;  /* 0xfffffffc00f08947 */ /* 0x004fea000383ffff */
[----:B------:R-:W-:Y:S05]  /*8ca0*/  BRA `(.L_x_166) ;  /* 0xffffffa8005c7947 */ /* 0x000fea000383ffff */
.L_x_71:
[----:B------:R-:W-:Y:S07]  /*8cb0*/  MOV R0, UR8 ;  /* 0x0000000800007c02 */ /* 0x000fee0008000f00 */
.L_x_167:
[----:B-1----:R1:W2:Y:S02]  /*8cc0*/  SYNCS.PHASECHK.TRANS64.TRYWAIT P0, [R0+URZ], R5 ;  /* 0x00000005000075a7 */ /* 0x0022a400080011ff */
[----:B--2---:R-:W-:Y:S05]  /*8cd0*/  @!P0 NANOSLEEP.SYNCS 0x989680 ;  /* 0x009896800000895d */ /* 0x004fea0003900000 */
[----:B------:R-:W2:Y:S02]  /*8ce0*/  @!P0 SYNCS.PHASECHK.TRANS64 P0, [R0+URZ], R5 ;  /* 0x00000005000085a7 */ /* 0x000ea400080010ff */
[----:B--2---:R-:W-:Y:S05]  /*8cf0*/  @!P0 BRA `(.L_x_167) ;  /* 0xfffffffc00f08947 */ /* 0x004fea000383ffff */
[----:B------:R-:W-:Y:S05]  /*8d00*/  BRA `(.L_x_70) ;  /* 0xffffffa800707947 */ /* 0x000fea000383ffff */
.L_x_75:
[----:B-1----:R-:W-:-:S07]  /*8d10*/  MOV R0, UR8 ;  /* 0x0000000800007c02 */ /* 0x002fce0008000f00 */
.L_x_168:
[----:B-1----:R1:W2:Y:S02]  /*8d20*/  SYNCS.PHASECHK.TRANS64.TRYWAIT P0, [R0+URZ], R3 ;  /* 0x00000003000075a7 */ /* 0x0022a400080011ff */
[----:B--2---:R-:W-:Y:S05]  /*8d30*/  @!P0 NANOSLEEP.SYNCS 0x989680 ;  /* 0x009896800000895d */ /* 0x004fea0003900000 */
[----:B------:R-:W2:Y:S02]  /*8d40*/  @!P0 SYNCS.PHASECHK.TRANS64 P0, [R0+URZ], R3 ;  /* 0x00000003000085a7 */ /* 0x000ea400080010ff */
[----:B--2---:R-:W-:Y:S05]  /*8d50*/  @!P0 BRA `(.L_x_168) ;  /* 0xfffffffc00f08947 */ /* 0x004fea000383ffff */
[----:B------:R-:W-:Y:S05]  /*8d60*/  BRA `(.L_x_169) ;  /* 0xffffffac00647947 */ /* 0x000fea000383ffff */
.L_x_76:
[----:B------:R-:W-:-:S07]  /*8d70*/  MOV R0, UR8 ;  /* 0x0000000800007c02 */ /* 0x000fce0008000f00 */
.L_x_170:
[----:B-1----:R1:W2:Y:S02]  /*8d80*/  SYNCS.PHASECHK.TRANS64.TRYWAIT P0, [R0+URZ], R3 ;  /* 0x00000003000075a7 */ /* 0x0022a400080011ff */
[----:B--2---:R-:W-:Y:S05]  /*8d90*/  @!P0 NANOSLEEP.SYNCS 0x989680 ;  /* 0x009896800000895d */ /* 0x004fea0003900000 */
[----:B------:R-:W2:Y:S02]  /*8da0*/  @!P0 SYNCS.PHASECHK.TRANS64 P0, [R0+URZ], R3 ;  /* 0x00000003000085a7 */ /* 0x000ea400080010ff */
[----:B--2---:R-:W-:Y:S05]  /*8db0*/  @!P0 BRA `(.L_x_170) ;  /* 0xfffffffc00f08947 */ /* 0x004fea000383ffff */
[----:B------:R-:W-:Y:S05]  /*8dc0*/  BRA `(.L_x_171) ;  /* 0xffffffac00707947 */ /* 0x000fea000383ffff */
.L_x_77:
[----:B------:R-:W-:-:S07]  /*8dd0*/  MOV R0, UR8 ;  /* 0x0000000800007c02 */ /* 0x000fce0008000f00 */
.L_x_172:
[----:B-1----:R1:W2:Y:S02]  /*8de0*/  SYNCS.PHASECHK.TRANS64.TRYWAIT P0, [R0+URZ], R3 ;  /* 0x00000003000075a7 */ /* 0x0022a400080011ff */
[----:B--2---:R-:W-:Y:S05]  /*8df0*/  @!P0 NANOSLEEP.SYNCS 0x989680 ;  /* 0x009896800000895d */ /* 0x004fea0003900000 */
[----:B------:R-:W2:Y:S02]  /*8e00*/  @!P0 SYNCS.PHASECHK.TRANS64 P0, [R0+URZ], R3 ;  /* 0x00000003000085a7 */ /* 0x000ea400080010ff */
[----:B--2---:R-:W-:Y:S05]  /*8e10*/  @!P0 BRA `(.L_x_172) ;  /* 0xfffffffc00f08947 */ /* 0x004fea000383ffff */
[----:B------:R-:W-:Y:S05]  /*8e20*/  BRA `(.L_x_173) ;  /* 0xffffffac007c7947 */ /* 0x000fea000383ffff */
.L_x_80:
[----:B------:R-:W-:-:S07]  /*8e30*/  MOV R0, UR7 ;  /* 0x0000000700007c02 */ /* 0x000fce0008000f00 */
.L_x_174:
[----:B-1----:R1:W2:Y:S02]  /*8e40*/  SYNCS.PHASECHK.TRANS64.TRYWAIT P1, [R0+URZ+0x100], R3 ;  /* 0x00010003000075a7 */ /* 0x0022a400080211ff */
[----:B--2---:R-:W-:Y:S05]  /*8e50*/  @!P1 NANOSLEEP.SYNCS 0x989680 ;  /* 0x009896800000995d */ /* 0x004fea0003900000 */
[----:B------:R-:W2:Y:S02]  /*8e60*/  @!P1 SYNCS.PHASECHK.TRANS64 P1, [R0+URZ+0x100], R3 ;  /* 0x00010003000095a7 */ /* 0x000ea400080210ff */
[----:B--2---:R-:W-:Y:S05]  /*8e70*/  @!P1 BRA `(.L_x_174) ;  /* 0xfffffffc00f09947 */ /* 0x004fea000383ffff */
[----:B------:R-:W-:Y:S05]  /*8e80*/  BRA `(.L_x_175) ;  /* 0xffffffac00c87947 */ /* 0x000fea000383ffff */
.L_x_85:
[----:B--2---:R2:W4:Y:S02]  /*8e90*/  SYNCS.PHASECHK.TRANS64.TRYWAIT P0, [R0+URZ+0x80], R3 ;  /* 0x00008003000075a7 */ /* 0x00452400080011ff */
[----:B----4-:R-:W-:Y:S05]  /*8ea0*/  @!P0 NANOSLEEP.SYNCS 0x989680 ;  /* 0x009896800000895d */ /* 0x010fea0003900000 */
[----:B------:R-:W4:Y:S02]  /*8eb0*/  @!P0 SYNCS.PHASECHK.TRANS64 P0, [R0+URZ+0x80], R3 ;  /* 0x00008003000085a7 */ /* 0x000f2400080010ff */
[----:B----4-:R-:W-:Y:S05]  /*8ec0*/  @!P0 BRA `(.L_x_85) ;  /* 0xfffffffc00f08947 */ /* 0x010fea000383ffff */
[----:B------:R-:W-:Y:S05]  /*8ed0*/  BRA `(.L_x_176) ;  /* 0xffffffb000dc7947 */ /* 0x000fea000383ffff */
.L_x_88:
[----:B------:R-:W-:Y:S07]  /*8ee0*/  MOV R0, UR7 ;  /* 0x0000000700007c02 */ /* 0x000fee0008000f00 */
.L_x_177:
[----:B--2---:R2:W4:Y:S02]  /*8ef0*/  SYNCS.PHASECHK.TRANS64.TRYWAIT P0, [R0+URZ+0x78], R3 ;  /* 0x00007803000075a7 */ /* 0x00452400080011ff */
[----:B----4-:R-:W-:Y:S05]  /*8f00*/  @!P0 NANOSLEEP.SYNCS 0x989680 ;  /* 0x009896800000895d */ /* 0x010fea0003900000 */
[----:B------:R-:W4:Y:S02]  /*8f10*/  @!P0 SYNCS.PHASECHK.TRANS64 P0, [R0+URZ+0x78], R3 ;  /* 0x00007803000085a7 */ /* 0x000f2400080010ff */
[----:B----4-:R-:W-:Y:S05]  /*8f20*/  @!P0 BRA `(.L_x_177) ;  /* 0xfffffffc00f08947 */ /* 0x010fea000383ffff */
[----:B------:R-:W-:Y:S05]  /*8f30*/  BRA `(.L_x_87) ;  /* 0xffffffb400bc7947 */ /* 0x000fea000383ffff */
.L_x_91:
[----:B------:R-:W-:Y:S07]  /*8f40*/  MOV R3, UR7 ;  /* 0x0000000700037c02 */ /* 0x000fee0008000f00 */
.L_x_178:
[----:B-1----:R1:W2:Y:S02]  /*8f50*/  SYNCS.PHASECHK.TRANS64.TRYWAIT P0, [R3+URZ+0x50], R12 ;  /* 0x0000500c030075a7 */ /* 0x0022a400080011ff */
[----:B--2---:R-:W-:Y:S05]  /*8f60*/  @!P0 NANOSLEEP.SYNCS 0x989680 ;  /* 0x009896800000895d */ /* 0x004fea0003900000 */
[----:B------:R-:W2:Y:S02]  /*8f70*/  @!P0 SYNCS.PHASECHK.TRANS64 P0, [R3+URZ+0x50], R12 ;  /* 0x0000500c030085a7 */ /* 0x000ea400080010ff */
[----:B--2---:R-:W-:Y:S05]  /*8f80*/  @!P0 BRA `(.L_x_178) ;  /* 0xfffffffc00f08947 */ /* 0x004fea000383ffff */
[----:B------:R-:W-:Y:S05]  /*8f90*/  BRA `(.L_x_179) ;  /* 0xffffffb800347947 */ /* 0x000fea000383ffff */
.L_x_92:
[----:B-1----:R-:W-:Y:S07]  /*8fa0*/  MOV R3, UR7 ;  /* 0x0000000700037c02 */ /* 0x002fee0008000f00 */
.L_x_180:
[----:B-1----:R1:W2:Y:S02]  /*8fb0*/  SYNCS.PHASECHK.TRANS64.TRYWAIT P0, [R3+URZ+0x58], R12 ;  /* 0x0000580c030075a7 */ /* 0x0022a400080011ff */
[----:B--2---:R-:W-:Y:S05]  /*8fc0*/  @!P0 NANOSLEEP.SYNCS 0x989680 ;  /* 0x009896800000895d */ /* 0x004fea0003900000 */
[----:B------:R-:W2:Y:S02]  /*8fd0*/  @!P0 SYNCS.PHASECHK.TRANS64 P0, [R3+URZ+0x58], R12 ;  /* 0x0000580c030085a7 */ /* 0x000ea400080010ff */
[----:B--2---:R-:W-:Y:S05]  /*8fe0*/  @!P0 BRA `(.L_x_180) ;  /* 0xfffffffc00f08947 */ /* 0x004fea000383ffff */
[----:B------:R-:W-:Y:S05]  /*8ff0*/  BRA `(.L_x_181) ;  /* 0xffffffb800907947 */ /* 0x000fea000383ffff */
.L_x_93:
[----:B-1----:R-:W-:Y:S07]  /*9000*/  MOV R3, UR7 ;  /* 0x0000000700037c02 */ /* 0x002fee0008000f00 */
.L_x_182:
[----:B-1----:R1:W2:Y:S02]  /*9010*/  SYNCS.PHASECHK.TRANS64.TRYWAIT P0, [R3+URZ+0x60], R12 ;  /* 0x0000600c030075a7 */ /* 0x0022a400080011ff */
[----:B--2---:R-:W-:Y:S05]  /*9020*/  @!P0 NANOSLEEP.SYNCS 0x989680 ;  /* 0x009896800000895d */ /* 0x004fea0003900000 */
[----:B------:R-:W2:Y:S02]  /*9030*/  @!P0 SYNCS.PHASECHK.TRANS64 P0, [R3+URZ+0x60], R12 ;  /* 0x0000600c030085a7 */ /* 0x000ea400080010ff */
[----:B--2---:R-:W-:Y:S05]  /*9040*/  @!P0 BRA `(.L_x_182) ;  /* 0xfffffffc00f08947 */ /* 0x004fea000383ffff */
[----:B------:R-:W-:Y:S05]  /*9050*/  BRA `(.L_x_183) ;  /* 0xffffffb800ec7947 */ /* 0x000fea000383ffff */
.L_x_94:
[----:B------:R-:W-:Y:S07]  /*9060*/  MOV R3, UR7 ;  /* 0x0000000700037c02 */ /* 0x000fee0008000f00 */
.L_x_184:
[----:B-1----:R1:W2:Y:S02]  /*9070*/  SYNCS.PHASECHK.TRANS64.TRYWAIT P0, [R3+URZ+0x68], R12 ;  /* 0x0000680c030075a7 */ /* 0x0022a400080011ff */
[----:B--2---:R-:W-:Y:S05]  /*9080*/  @!P0 NANOSLEEP.SYNCS 0x989680 ;  /* 0x009896800000895d */ /* 0x004fea0003900000 */
[----:B------:R-:W2:Y:S02]  /*9090*/  @!P0 SYNCS.PHASECHK.TRANS64 P0, [R3+URZ+0x68], R12 ;  /* 0x0000680c030085a7 */ /* 0x000ea400080010ff */
[----:B--2---:R-:W-:Y:S05]  /*90a0*/  @!P0 BRA `(.L_x_184) ;  /* 0xfffffffc00f08947 */ /* 0x004fea000383ffff */
[----:B------:R-:W-:Y:S05]  /*90b0*/  BRA `(.L_x_185) ;  /* 0xffffffbc008c7947 */ /* 0x000fea000383ffff */
.L_x_96:
[----:B------:R-:W-:-:S07]  /*90c0*/  MOV R0, UR7 ;  /* 0x0000000700007c02 */ /* 0x000fce0008000f00 */
.L_x_186:
[----:B-1----:R1:W4:Y:S02]  /*90d0*/  SYNCS.PHASECHK.TRANS64.TRYWAIT P0, [R0+URZ+0x50], R3 ;  /* 0x00005003000075a7 */ /* 0x00232400080011ff */
[----:B----4-:R-:W-:Y:S05]  /*90e0*/  @!P0 NANOSLEEP.SYNCS 0x989680 ;  /* 0x009896800000895d */ /* 0x010fea0003900000 */
[----:B------:R-:W4:Y:S02]  /*90f0*/  @!P0 SYNCS.PHASECHK.TRANS64 P0, [R0+URZ+0x50], R3 ;  /* 0x00005003000085a7 */ /* 0x000f2400080010ff */
[----:B----4-:R-:W-:Y:S05]  /*9100*/  @!P0 BRA `(.L_x_186) ;  /* 0xfffffffc00f08947 */ /* 0x010fea000383ffff */
[----:B------:R-:W-:Y:S05]  /*9110*/  BRA `(.L_x_187) ;  /* 0xffffffc000147947 */ /* 0x000fea000383ffff */
.L_x_97:
[----:B-1----:R-:W-:-:S07]  /*9120*/  MOV R0, UR7 ;  /* 0x0000000700007c02 */ /* 0x002fce0008000f00 */
.L_x_188:
[----:B-1----:R1:W4:Y:S02]  /*9130*/  SYNCS.PHASECHK.TRANS64.TRYWAIT P0, [R0+URZ+0x58], R3 ;  /* 0x00005803000075a7 */ /* 0x00232400080011ff */
[----:B----4-:R-:W-:Y:S05]  /*9140*/  @!P0 NANOSLEEP.SYNCS 0x989680 ;  /* 0x009896800000895d */ /* 0x010fea0003900000 */
[----:B------:R-:W4:Y:S02]  /*9150*/  @!P0 SYNCS.PHASECHK.TRANS64 P0, [R0+URZ+0x58], R3 ;  /* 0x00005803000085a7 */ /* 0x000f2400080010ff */
[----:B----4-:R-:W-:Y:S05]  /*9160*/  @!P0 BRA `(.L_x_188) ;  /* 0xfffffffc00f08947 */ /* 0x010fea000383ffff */
[----:B------:R-:W-:Y:S05]  /*9170*/  BRA `(.L_x_189) ;  /* 0xffffffc000047947 */ /* 0x000fea000383ffff */
.L_x_98:
[----:B-1----:R-:W-:-:S07]  /*9180*/  MOV R0, UR7 ;  /* 0x0000000700007c02 */ /* 0x002fce0008000f00 */
.L_x_190:
[----:B-1----:R1:W4:Y:S02]  /*9190*/  SYNCS.PHASECHK.TRANS64.TRYWAIT P0, [R0+URZ+0x60], R3 ;  /* 0x00006003000075a7 */ /* 0x00232400080011ff */
[----:B----4-:R-:W-:Y:S05]  /*91a0*/  @!P0 NANOSLEEP.SYNCS 0x989680 ;  /* 0x009896800000895d */ /* 0x010fea0003900000 */
[----:B------:R-:W4:Y:S02]  /*91b0*/  @!P0 SYNCS.PHASECHK.TRANS64 P0, [R0+URZ+0x60], R3 ;  /* 0x00006003000085a7 */ /* 0x000f2400080010ff */
[----:B----4-:R-:W-:Y:S05]  /*91c0*/  @!P0 BRA `(.L_x_190) ;  /* 0xfffffffc00f08947 */ /* 0x010fea000383ffff */
[----:B------:R-:W-:Y:S05]  /*91d0*/  BRA `(.L_x_191) ;  /* 0xffffffbc00f47947 */ /* 0x000fea000383ffff */
.L_x_100:
[----:B--2---:R2:W3:Y:S02]  /*91e0*/  SYNCS.PHASECHK.TRANS64.TRYWAIT P0, [R0+URZ+0x80], R3 ;  /* 0x00008003000075a7 */ /* 0x0044e400080011ff */
[----:B---3--:R-:W-:Y:S05]  /*91f0*/  @!P0 NANOSLEEP.SYNCS 0x989680 ;  /* 0x009896800000895d */ /* 0x008fea0003900000 */
[----:B------:R-:W3:Y:S02]  /*9200*/  @!P0 SYNCS.PHASECHK.TRANS64 P0, [R0+URZ+0x80], R3 ;  /* 0x00008003000085a7 */ /* 0x000ee400080010ff */
[----:B---3--:R-:W-:Y:S05]  /*9210*/  @!P0 BRA `(.L_x_100) ;  /* 0xfffffffc00f08947 */ /* 0x008fea000383ffff */
[----:B------:R-:W-:Y:S05]  /*9220*/  BRA `(.L_x_192) ;  /* 0xffffffc000c47947 */ /* 0x000fea000383ffff */
.L_x_111:
[----:B-1----:R-:W-:Y:S04]  /*9230*/  MOV R0, UR48 ;  /* 0x0000003000007c02 */ /* 0x002fe80008000f00 */
[----:B------:R1:W3:Y:S03]  /*9240*/  SYNCS.PHASECHK.TRANS64.TRYWAIT P1, [R0+URZ+0x30], R5 ;  /* 0x00003005000075a7 */ /* 0x0002e600080211ff */
[----:B---3--:R-:W-:Y:S05]  /*9250*/  @!P1 NANOSLEEP.SYNCS 0x989680 ;  /* 0x009896800000995d */ /* 0x008fea0003900000 */
[----:B------:R-:W3:Y:S02]  /*9260*/  @!P1 SYNCS.PHASECHK.TRANS64 P1, [R0+URZ+0x30], R5 ;  /* 0x00003005000095a7 */ /* 0x000ee400080210ff */
[----:B---3--:R-:W-:Y:S05]  /*9270*/  @!P1 BRA `(.L_x_111) ;  /* 0xfffffffc00ec9947 */ /* 0x008fea000383ffff */
[----:B------:R-:W-:Y:S05]  /*9280*/  BRA `(.L_x_110) ;  /* 0xffffffcc00cc7947 */ /* 0x000fea000383ffff */
.L_x_113:
[----:B-1----:R1:W4:Y:S02]  /*9290*/  SYNCS.PHASECHK.TRANS64.TRYWAIT P0, [R74+URZ+0xa0], R3 ;  /* 0x0000a0034a0075a7 */ /* 0x00232400080011ff */
[----:B----4-:R-:W-:Y:S05]  /*92a0*/  @!P0 NANOSLEEP.SYNCS 0x989680 ;  /* 0x009896800000895d */ /* 0x010fea0003900000 */
[----:B------:R-:W4:Y:S02]  /*92b0*/  @!P0 SYNCS.PHASECHK.TRANS64 P0, [R74+URZ+0xa0], R3 ;  /* 0x0000a0034a0085a7 */ /* 0x000f2400080010ff */
[----:B----4-:R-:W-:Y:S05]  /*92c0*/  @!P0 BRA `(.L_x_113) ;  /* 0xfffffffc00f08947 */ /* 0x010fea000383ffff */
[----:B------:R-:W-:Y:S05]  /*92d0*/  BRA `(.L_x_112) ;  /* 0xffffffcc00ec7947 */ /* 0x000fea000383ffff */
.L_x_122:
[----:B--2---:R2:W3:Y:S02]  /*92e0*/  SYNCS.PHASECHK.TRANS64.TRYWAIT P0, [R3+URZ+0x30], R0 ;  /* 0x00003000030075a7 */ /* 0x0044e400080011ff */
[----:B---3--:R-:W-:Y:S05]  /*92f0*/  @!P0 NANOSLEEP.SYNCS 0x989680 ;  /* 0x009896800000895d */ /* 0x008fea0003900000 */
[----:B------:R-:W3:Y:S02]  /*9300*/  @!P0 SYNCS.PHASECHK.TRANS64 P0, [R3+URZ+0x30], R0 ;  /* 0x00003000030085a7 */ /* 0x000ee400080010ff */
[----:B---3--:R-:W-:Y:S05]  /*9310*/  @!P0 BRA `(.L_x_122) ;  /* 0xfffffffc00f08947 */ /* 0x008fea000383ffff */
[----:B------:R-:W-:Y:S05]  /*9320*/  BRA `(.L_x_121) ;  /* 0xffffffd400f87947 */ /* 0x000fea000383ffff */
.L_x_130:
[----:B--2---:R2:W3:Y:S02]  /*9330*/  SYNCS.PHASECHK.TRANS64.TRYWAIT P0, [R83+URZ+0x30], R4 ;  /* 0x00003004530075a7 */ /* 0x0044e400080011ff */
[----:B---3--:R-:W-:Y:S05]  /*9340*/  @!P0 NANOSLEEP.SYNCS 0x989680 ;  /* 0x009896800000895d */ /* 0x008fea0003900000 */
[----:B------:R-:W3:Y:S02]  /*9350*/  @!P0 SYNCS.PHASECHK.TRANS64 P0, [R83+URZ+0x30], R4 ;  /* 0x00003004530085a7 */ /* 0x000ee400080010ff */
[----:B---3--:R-:W-:Y:S05]  /*9360*/  @!P0 BRA `(.L_x_130) ;  /* 0xfffffffc00f08947 */ /* 0x008fea000383ffff */
[----:B------:R-:W-:Y:S05]  /*9370*/  BRA `(.L_x_129) ;  /* 0xffffffe000147947 */ /* 0x000fea000383ffff */
.L_x_138:
[----:B--2---:R2:W3:Y:S02]  /*9380*/  SYNCS.PHASECHK.TRANS64.TRYWAIT P0, [R88+URZ+0x30], R3 ;  /* 0x00003003580075a7 */ /* 0x0044e400080011ff */
[----:B---3--:R-:W-:Y:S05]  /*9390*/  @!P0 NANOSLEEP.SYNCS 0x989680 ;  /* 0x009896800000895d */ /* 0x008fea0003900000 */
[----:B------:R-:W3:Y:S02]  /*93a0*/  @!P0 SYNCS.PHASECHK.TRANS64 P0, [R88+URZ+0x30], R3 ;  /* 0x00003003580085a7 */ /* 0x000ee400080010ff */
[----:B---3--:R-:W-:Y:S05]  /*93b0*/  @!P0 BRA `(.L_x_138) ;  /* 0xfffffffc00f08947 */ /* 0x008fea000383ffff */
[----:B------:R-:W-:Y:S05]  /*93c0*/  BRA `(.L_x_137) ;  /* 0xffffffe800307947 */ /* 0x000fea000383ffff */
        .weak           $__internal_0_$__cuda_sm10x_tcgen05_guardrail_trap_col_being_dealloced_not_returned_by_alloc
        .type           $__internal_0_$__cuda_sm10x_tcgen05_guardrail_trap_col_being_dealloced_not_returned_by_alloc,@function
        .size           $__internal_0_$__cuda_sm10x_tcgen05_guardrail_trap_col_being_dealloced_not_returned_by_alloc,($__internal_1_$__cuda_sm10x_tcgen05_guardrail_trap_phase_invalid_during_alloc - $__internal_0_$__cuda_sm10x_tcgen05_guardrail_trap_col_being_dealloced_not_returned_by_alloc)
$__internal_0_$__cuda_sm10x_tcgen05_guardrail_trap_col_being_dealloced_not_returned_by_alloc:
[----:B------:R-:W-:Y:S05]  /*93d0*/  BPT.TRAP 0x1 ;  /* 0x000000040000795c */ /* 0x000fea0000300000 */
[----:B------:R-:W-:-:S04]  /*93e0*/  HFMA2 R3, -RZ, RZ, 0, 0 ;  /* 0x00000000ff037431 */ /* 0x000fc800000001ff */
[----:B------:R-:W-:Y:S05]  /*93f0*/  RET.REL.NODEC R2 `(_ZN7cutlass13device_kernelINS_4gemm6kernel13GemmUniversalIN4cute5tupleIJiiiiEEENS1_10collective13CollectiveMmaINS1_35MainloopSm100TmaUmmaWarpSpecializedILi3ELi2ELi4ENS5_IJNS4_1CILi2EEENSA_ILi1EEESC_EEEEENS5_IJNSA_ILi128EEESF_NSA_ILi64EEEEEENS_6half_tENS5_IJSC_llEEESI_SJ_NS4_8TiledMMAINS4_8MMA_AtomIJNS4_26SM100_MMA_F16BF16_2x1SM_SSISI_SI_fLi128ELi128ELNS4_4UMMA5MajorE1ELSO_1ELNSN_7ScaleInE0ELSP_0EEEEEENS4_6LayoutINS5_IJSC_SC_SC_EEENS5_IJNSA_ILi0EEESU_SU_EEEEENS5_IJNS4_10UnderscoreESX_SX_EEEEENS4_18SM100_TMA_2SM_LOADENS4_14ComposedLayoutINS4_7SwizzleILi3ELi4ELi3EEENS4_18smem_ptr_flag_bitsILi16EEENSS_INS5_IJSG_NSA_ILi8EEEEEENS5_IJSC_SG_EEEEEEEvNS4_8identityES10_S1A_vS1B_EENS_8epilogue10collective18CollectiveEpilogueINS1D_23Sm100TmaWarpSpecializedILi4ELi2ELi16ELb1ELb0EEEJNS5_IJSG_SF_SG_EEENS5_IJNSS_ISG_SC_EENSS_INS5_IJNSA_ILi16EEESB_EEES18_EEEEESI_NS5_IJlSC_lEEESI_S1O_NS1D_6fusion15FusionCallbacksIS1H_NS1P_17LinearCombinationISI_fSI_fLNS_15FloatRoundStyleE2EEES1I_S1N_JEEENS4_5SM1004TMEM4LOAD26SM100_TMEM_LOAD_32dp32b16xENS4_13SM90_TMA_LOADENS11_INS12_ILi1ELi4ELi3EEES15_NSS_INS5_IJS16_S1K_EEENS5_IJS1K_SC_EEEEEEENS4_39AutoVectorizingCopyWithAssumedAlignmentILi128EEENS4_14SM90_TMA_STOREES24_S26_S26_EEEvvEEEEvNT_6ParamsE) ;  /* 0xffffff6c02007950 */ /* 0x000fea0003c3ffff */
        .weak           $__internal_1_$__cuda_sm10x_tcgen05_guardrail_trap_phase_invalid_during_alloc
        .type           $__internal_1_$__cuda_sm10x_tcgen05_guardrail_trap_phase_invalid_during_alloc,@function
        .size           $__internal_1_$__cuda_sm10x_tcgen05_guardrail_trap_phase_invalid_during_alloc,($__internal_2_$__cuda_sm10x_tcgen05_guardrail_trap_unallocated_columns_being_dealloced - $__internal_1_$__cuda_sm10x_tcgen05_guardrail_trap_phase_invalid_during_alloc)
$__internal_1_$__cuda_sm10x_tcgen05_guardrail_trap_phase_invalid_during_alloc:
[----:B------:R-:W-:Y:S05]  /*9400*/  BPT.TRAP 0x1 ;  /* 0x000000040000795c */ /* 0x000fea0000300000 */
[----:B------:R-:W-:-:S04]  /*9410*/  MOV R3, 0x0 ;  /* 0x0000000000037802 */ /* 0x000fc80000000f00 */
[----:B------:R-:W-:Y:S05]  /*9420*/  RET.REL.NODEC R2 `(_ZN7cutlass13device_kernelINS_4gemm6kernel13GemmUniversalIN4cute5tupleIJiiiiEEENS1_10collective13CollectiveMmaINS1_35MainloopSm100TmaUmmaWarpSpecializedILi3ELi2ELi4ENS5_IJNS4_1CILi2EEENSA_ILi1EEESC_EEEEENS5_IJNSA_ILi128EEESF_NSA_ILi64EEEEEENS_6half_tENS5_IJSC_llEEESI_SJ_NS4_8TiledMMAINS4_8MMA_AtomIJNS4_26SM100_MMA_F16BF16_2x1SM_SSISI_SI_fLi128ELi128ELNS4_4UMMA5MajorE1ELSO_1ELNSN_7ScaleInE0ELSP_0EEEEEENS4_6LayoutINS5_IJSC_SC_SC_EEENS5_IJNSA_ILi0EEESU_SU_EEEEENS5_IJNS4_10UnderscoreESX_SX_EEEEENS4_18SM100_TMA_2SM_LOADENS4_14ComposedLayoutINS4_7SwizzleILi3ELi4ELi3EEENS4_18smem_ptr_flag_bitsILi16EEENSS_INS5_IJSG_NSA_ILi8EEEEEENS5_IJSC_SG_EEEEEEEvNS4_8identityES10_S1A_vS1B_EENS_8epilogue10collective18CollectiveEpilogueINS1D_23Sm100TmaWarpSpecializedILi4ELi2ELi16ELb1ELb0EEEJNS5_IJSG_SF_SG_EEENS5_IJNSS_ISG_SC_EENSS_INS5_IJNSA_ILi16EEESB_EEES18_EEEEESI_NS5_IJlSC_lEEESI_S1O_NS1D_6fusion15FusionCallbacksIS1H_NS1P_17LinearCombinationISI_fSI_fLNS_15FloatRoundStyleE2EEES1I_S1N_JEEENS4_5SM1004TMEM4LOAD26SM100_TMEM_LOAD_32dp32b16xENS4_13SM90_TMA_LOADENS11_INS12_ILi1ELi4ELi3EEES15_NSS_INS5_IJS16_S1K_EEENS5_IJS1K_SC_EEEEEEENS4_39AutoVectorizingCopyWithAssumedAlignmentILi128EEENS4_14SM90_TMA_STOREES24_S26_S26_EEEvvEEEEvNT_6ParamsE) ;  /* 0xffffff6802f47950 */ /* 0x000fea0003c3ffff */
        .weak           $__internal_2_$__cuda_sm10x_tcgen05_guardrail_trap_unallocated_columns_being_dealloced
        .type           $__internal_2_$__cuda_sm10x_tcgen05_guardrail_trap_unallocated_columns_being_dealloced,@function
        .size           $__internal_2_$__cuda_sm10x_tcgen05_guardrail_trap_unallocated_columns_being_dealloced,(.L_x_194 - $__internal_2_$__cuda_sm10x_tcgen05_guardrail_trap_unallocated_columns_being_dealloced)
$__internal_2_$__cuda_sm10x_tcgen05_guardrail_trap_unallocated_columns_being_dealloced:
[----:B------:R-:W-:Y:S05]  /*9430*/  BPT.TRAP 0x1 ;  /* 0x000000040000795c */ /* 0x000fea0000300000 */
[----:B------:R-:W-:-:S04]  /*9440*/  HFMA2 R3, -RZ, RZ, 0, 0 ;  /* 0x00000000ff037431 */ /* 0x000fc800000001ff */
[----:B------:R-:W-:Y:S05]  /*9450*/  RET.REL.NODEC R2 `(_ZN7cutlass13device_kernelINS_4gemm6kernel13GemmUniversalIN4cute5tupleIJiiiiEEENS1_10collective13CollectiveMmaINS1_35MainloopSm100TmaUmmaWarpSpecializedILi3ELi2ELi4ENS5_IJNS4_1CILi2EEENSA_ILi1EEESC_EEEEENS5_IJNSA_ILi128EEESF_NSA_ILi64EEEEEENS_6half_tENS5_IJSC_llEEESI_SJ_NS4_8TiledMMAINS4_8MMA_AtomIJNS4_26SM100_MMA_F16BF16_2x1SM_SSISI_SI_fLi128ELi128ELNS4_4UMMA5MajorE1ELSO_1ELNSN_7ScaleInE0ELSP_0EEEEEENS4_6LayoutINS5_IJSC_SC_SC_EEENS5_IJNSA_ILi0EEESU_SU_EEEEENS5_IJNS4_10UnderscoreESX_SX_EEEEENS4_18SM100_TMA_2SM_LOADENS4_14ComposedLayoutINS4_7SwizzleILi3ELi4ELi3EEENS4_18smem_ptr_flag_bitsILi16EEENSS_INS5_IJSG_NSA_ILi8EEEEEENS5_IJSC_SG_EEEEEEEvNS4_8identityES10_S1A_vS1B_EENS_8epilogue10collective18CollectiveEpilogueINS1D_23Sm100TmaWarpSpecializedILi4ELi2ELi16ELb1ELb0EEEJNS5_IJSG_SF_SG_EEENS5_IJNSS_ISG_SC_EENSS_INS5_IJNSA_ILi16EEESB_EEES18_EEEEESI_NS5_IJlSC_lEEESI_S1O_NS1D_6fusion15FusionCallbacksIS1H_NS1P_17LinearCombinationISI_fSI_fLNS_15FloatRoundStyleE2EEES1I_S1N_JEEENS4_5SM1004TMEM4LOAD26SM100_TMEM_LOAD_32dp32b16xENS4_13SM90_TMA_LOADENS11_INS12_ILi1ELi4ELi3EEES15_NSS_INS5_IJS16_S1K_EEENS5_IJS1K_SC_EEEEEEENS4_39AutoVectorizingCopyWithAssumedAlignmentILi128EEENS4_14SM90_TMA_STOREES24_S26_S26_EEEvvEEEEvNT_6ParamsE) ;  /* 0xffffff6802e87950 */ /* 0x000fea0003c3ffff */
.L_x_193:
[----:B------:R-:W-:-:S00]  /*9460*/  BRA `(.L_x_193) ;  /* 0xfffffffc00fc7947 */ /* 0x000fc0000383ffff */
[----:B------:R-:W-:-:S00]  /*9470*/  NOP ;  /* 0x0000000000007918 */ /* 0x000fc00000000000 */
        /* <DEDUP_REMOVED lines=8> */
.L_x_194:


//--------------------- .nv.global.init           --------------------------
	.section	.nv.global.init,"aw",@progbits
.nv.global.init:
	.type		$str$27,@object
	.size		$str$27,($str$28 - $str$27)
$str$27:
        /*0000*/ 	.byte	0x28, 0x61, 0x64, 0x64, 0x72, 0x65, 0x73, 0x73, 0x20, 0x26, 0x20, 0x6d, 0x61, 0x73, 0x6b, 0x29
        /*0010*/ 	.byte	0x20, 0x3d, 0x3d, 0x20, 0x30, 0x00
	.type		$str$28,@object
	.size		$str$28,($str$26 - $str$28)
$str$28:
        /*0016*/ 	.byte	0x2f, 0x74, 0x6d, 0x70, 0x2f, 0x63, 0x75, 0x74, 0x6c, 0x61, 0x73, 0x73, 0x5f, 0x73, 0x77, 0x65
        /*0026*/ 	.byte	0x65, 0x70, 0x5f, 0x73, 0x72, 0x63, 0x2f, 0x69, 0x6e, 0x63, 0x6c, 0x75, 0x64, 0x65, 0x2f, 0x63
        /*0036*/ 	.byte	0x75, 0x74, 0x65, 0x2f, 0x70, 0x6f, 0x69, 0x6e, 0x74, 0x65, 0x72, 0x5f, 0x66, 0x6c, 0x61, 0x67
        /*0046*/ 	.byte	0x67, 0x65, 0x64, 0x2e, 0x68, 0x70, 0x70, 0x00
	.type		$str$26,@object
	.size		$str$26,($str$25 - $str$26)
$str$26:
        /*004e*/ 	.byte	0x2f, 0x74, 0x6d, 0x70, 0x2f, 0x63, 0x75, 0x74, 0x6c, 0x61, 0x73, 0x73, 0x5f, 0x73, 0x77, 0x65
        /*005e*/ 	.byte	0x65, 0x70, 0x5f, 0x73, 0x72, 0x63, 0x2f, 0x69, 0x6e, 0x63, 0x6c, 0x75, 0x64, 0x65, 0x2f, 0x63
        /*006e*/ 	.byte	0x75, 0x74, 0x65, 0x2f, 0x61, 0x74, 0x6f, 0x6d, 0x2f, 0x63, 0x6f, 0x70, 0x79, 0x5f, 0x74, 0x72
        /*007e*/ 	.byte	0x61, 0x69, 0x74, 0x73, 0x5f, 0x73, 0x6d, 0x31, 0x30, 0x30, 0x2e, 0x68, 0x70, 0x70, 0x00
	.type		$str$25,@object
	.size		$str$25,(__unnamed_1 - $str$25)
$str$25:
        /*008d*/ 	.byte	0x28, 0x28, 0x75, 0x69, 0x6e, 0x74, 0x33, 0x32, 0x5f, 0x74, 0x28, 0x74, 0x68, 0x72, 0x65, 0x61
        /*009d*/ 	.byte	0x64, 0x49, 0x64, 0x78, 0x2e, 0x78, 0x29, 0x20, 0x2f, 0x20, 0x33, 0x32, 0x29, 0x20, 0x25, 0x20
        /*00ad*/ 	.byte	0x34, 0x29, 0x20, 0x3d, 0x3d, 0x20, 0x28, 0x28, 0x28, 0x74, 0x6d, 0x65, 0x6d, 0x5f, 0x61, 0x64
        /*00bd*/ 	.byte	0x64, 0x72, 0x20, 0x3e, 0x3e, 0x20, 0x31, 0x36, 0x29, 0x20, 0x2f, 0x20, 0x33, 0x32, 0x29, 0x20
        /*00cd*/ 	.byte	0x25, 0x20, 0x34, 0x29, 0x00
	.type		__unnamed_1,@object
	.size		__unnamed_1,(__unnamed_2 - __unnamed_1)
__unnamed_1:
        /*00d2*/ 	.byte	0x61, 0x75, 0x74, 0x6f, 0x20, 0x63, 0x75, 0x74, 0x65, 0x3a, 0x3a, 0x61, 0x73, 0x5f, 0x70, 0x6f
        /* <DEDUP_REMOVED lines=24> */
        /*0262*/ 	.byte	0x34, 0x38, 0x3e, 0x3e, 0x3e, 0x3e, 0x5d, 0x00
	.type		__unnamed_2,@object
	.size		__unnamed_2,(.L_2 - __unnamed_2)
__unnamed_2:
        /* <DEDUP_REMOVED lines=40> */
        /*04ea*/ 	.byte	0x3a, 0x3a, 0x43, 0x3c, 0x30, 0x3e, 0x3e, 0x3e, 0x3e, 0x5d, 0x00
.L_2:


//--------------------- .nv.shared._ZN7cutlass13device_kernelINS_4gemm6kernel13GemmUniversalIN4cute5tupleIJiiiiEEENS1_10collective13CollectiveMmaINS1_35MainloopSm100TmaUmmaWarpSpecializedILi3ELi2ELi4ENS5_IJNS4_1CILi2EEENSA_ILi1EEESC_EEEEENS5_IJNSA_ILi128EEESF_NSA_ILi64EEEEEENS_6half_tENS5_IJSC_llEEESI_SJ_NS4_8TiledMMAINS4_8MMA_AtomIJNS4_26SM100_MMA_F16BF16_2x1SM_SSISI_SI_fLi128ELi128ELNS4_4UMMA5MajorE1ELSO_1ELNSN_7ScaleInE0ELSP_0EEEEEENS4_6LayoutINS5_IJSC_SC_SC_EEENS5_IJNSA_ILi0EEESU_SU_EEEEENS5_IJNS4_10UnderscoreESX_SX_EEEEENS4_18SM100_TMA_2SM_LOADENS4_14ComposedLayoutINS4_7SwizzleILi3ELi4ELi3EEENS4_18smem_ptr_flag_bitsILi16EEENSS_INS5_IJSG_NSA_ILi8EEEEEENS5_IJSC_SG_EEEEEEEvNS4_8identityES10_S1A_vS1B_EENS_8epilogue10collective18CollectiveEpilogueINS1D_23Sm100TmaWarpSpecializedILi4ELi2ELi16ELb1ELb0EEEJNS5_IJSG_SF_SG_EEENS5_IJNSS_ISG_SC_EENSS_INS5_IJNSA_ILi16EEESB_EEES18_EEEEESI_NS5_IJlSC_lEEESI_S1O_NS1D_6fusion15FusionCallbacksIS1H_NS1P_17LinearCombinationISI_fSI_fLNS_15FloatRoundStyleE2EEES1I_S1N_JEEENS4_5SM1004TMEM4LOAD26SM100_TMEM_LOAD_32dp32b16xENS4_13SM90_TMA_LOADENS11_INS12_ILi1ELi4ELi3EEES15_NSS_INS5_IJS16_S1K_EEENS5_IJS1K_SC_EEEEEEENS4_39AutoVectorizingCopyWithAssumedAlignmentILi128EEENS4_14SM90_TMA_STOREES24_S26_S26_EEEvvEEEEvNT_6ParamsE --------------------------
	.section	.nv.shared._ZN7cutlass13device_kernelINS_4gemm6kernel13GemmUniversalIN4cute5tupleIJiiiiEEENS1_10collective13CollectiveMmaINS1_35MainloopSm100TmaUmmaWarpSpecializedILi3ELi2ELi4ENS5_IJNS4_1CILi2EEENSA_ILi1EEESC_EEEEENS5_IJNSA_ILi128EEESF_NSA_ILi64EEEEEENS_6half_tENS5_IJSC_llEEESI_SJ_NS4_8TiledMMAINS4_8MMA_AtomIJNS4_26SM100_MMA_F16BF16_2x1SM_SSISI_SI_fLi128ELi128ELNS4_4UMMA5MajorE1ELSO_1ELNSN_7ScaleInE0ELSP_0EEEEEENS4_6LayoutINS5_IJSC_SC_SC_EEENS5_IJNSA_ILi0EEESU_SU_EEEEENS5_IJNS4_10UnderscoreESX_SX_EEEEENS4_18SM100_TMA_2SM_LOADENS4_14ComposedLayoutINS4_7SwizzleILi3ELi4ELi3EEENS4_18smem_ptr_flag_bitsILi16EEENSS_INS5_IJSG_NSA_ILi8EEEEEENS5_IJSC_SG_EEEEEEEvNS4_8identityES10_S1A_vS1B_EENS_8epilogue10collective18CollectiveEpilogueINS1D_23Sm100TmaWarpSpecializedILi4ELi2ELi16ELb1ELb0EEEJNS5_IJSG_SF_SG_EEENS5_IJNSS_ISG_SC_EENSS_INS5_IJNSA_ILi16EEESB_EEES18_EEEEESI_NS5_IJlSC_lEEESI_S1O_NS1D_6fusion15FusionCallbacksIS1H_NS1P_17LinearCombinationISI_fSI_fLNS_15FloatRoundStyleE2EEES1I_S1N_JEEENS4_5SM1004TMEM4LOAD26SM100_TMEM_LOAD_32dp32b16xENS4_13SM90_TMA_LOADENS11_INS12_ILi1ELi4ELi3EEES15_NSS_INS5_IJS16_S1K_EEENS5_IJS1K_SC_EEEEEEENS4_39AutoVectorizingCopyWithAssumedAlignmentILi128EEENS4_14SM90_TMA_STOREES24_S26_S26_EEEvvEEEEvNT_6ParamsE,"aw",@nobits
	.sectionflags	@""
	.align	16
	.zero		1024


//--------------------- .nv.shared.reserved.0     --------------------------
	.section	.nv.shared.reserved.0,"aw",@nobits
	.weak		__nv_reservedSMEM_offset_0_alias
	.size		__nv_reservedSMEM_offset_0_alias, 0, 64
	.other		__nv_reservedSMEM_offset_0_alias,@"STO_CUDA_RESERVED_SHARED STV_DEFAULT"
__nv_reservedSMEM_offset_0_alias:
	.zero		0
.nv.shared.reserved.0:
	.zero		64
	.weak		__nv_reservedSMEM_tcgen05_partition
	.type		__nv_reservedSMEM_tcgen05_partition,@object
	.size		__nv_reservedSMEM_tcgen05_partition,(.L_0 - __nv_reservedSMEM_tcgen05_partition)
__nv_reservedSMEM_tcgen05_partition:
	.zero		32
.L_0:


//--------------------- .nv.global                --------------------------
	.section	.nv.global,"aw",@nobits
.nv.global:
	.type		_ZN40_INTERNAL_fd83f34b_4_k_cu_946bf46a_279024cute1_E,@object
	.size		_ZN40_INTERNAL_fd83f34b_4_k_cu_946bf46a_279024cute1_E,(_ZN40_INTERNAL_fd83f34b_4_k_cu_946bf46a_279024cuda3std3__45__cpo6cbeginE - _ZN40_INTERNAL_fd83f34b_4_k_cu_946bf46a_279024cute1_E)
_ZN40_INTERNAL_fd83f34b_4_k_cu_946bf46a_279024cute1_E:
	.zero		1
	.type		_ZN40_INTERNAL_fd83f34b_4_k_cu_946bf46a_279024cuda3std3__45__cpo6cbeginE,@object
	.size		_ZN40_INTERNAL_fd83f34b_4_k_cu_946bf46a_279024cuda3std3__45__cpo6cbeginE,(_ZN40_INTERNAL_fd83f34b_4_k_cu_946bf46a_279024cuda3std3__48in_placeE - _ZN40_INTERNAL_fd83f34b_4_k_cu_946bf46a_279024cuda3std3__45__cpo6cbeginE)
_ZN40_INTERNAL_fd83f34b_4_k_cu_946bf46a_279024cuda3std3__45__cpo6cbeginE:
	.zero		1
	.type		_ZN40_INTERNAL_fd83f34b_4_k_cu_946bf46a_279024cuda3std3__48in_placeE,@object
	.size		_ZN40_INTERNAL_fd83f34b_4_k_cu_946bf46a_279024cuda3std3__48in_placeE,(_ZN40_INTERNAL_fd83f34b_4_k_cu_946bf46a_279024cuda3std6ranges3__45__cpo9iter_moveE - _ZN40_INTERNAL_fd83f34b_4_k_cu_946bf46a_279024cuda3std3__48in_placeE)
_ZN40_INTERNAL_fd83f34b_4_k_cu_946bf46a_279024cuda3std3__48in_placeE:
	.zero		1
	.type		_ZN40_INTERNAL_fd83f34b_4_k_cu_946bf46a_279024cuda3std6ranges3__45__cpo9iter_moveE,@object
	.size		_ZN40_INTERNAL_fd83f34b_4_k_cu_946bf46a_279024cuda3std6ranges3__45__cpo9iter_moveE,(_ZN40_INTERNAL_fd83f34b_4_k_cu_946bf46a_279024cuda3std3__45__cpo5beginE - _ZN40_INTERNAL_fd83f34b_4_k_cu_946bf46a_279024cuda3std6ranges3__45__cpo9iter_moveE)
_ZN40_INTERNAL_fd83f34b_4_k_cu_946bf46a_279024cuda3std6ranges3__45__cpo9iter_moveE:
	.zero		1
	.type		_ZN40_INTERNAL_fd83f34b_4_k_cu_946bf46a_279024cuda3std3__45__cpo5beginE,@object
	.size		_ZN40_INTERNAL_fd83f34b_4_k_cu_946bf46a_279024cuda3std3__45__cpo5beginE,(_ZN40_INTERNAL_fd83f34b_4_k_cu_946bf46a_279024cuda3std3__442_GLOBAL__N__fd83f34b_4_k_cu_946bf46a_279026ignoreE - _ZN40_INTERNAL_fd83f34b_4_k_cu_946bf46a_279024cuda3std3__45__cpo5beginE)
_ZN40_INTERNAL_fd83f34b_4_k_cu_946bf46a_279024cuda3std3__45__cpo5beginE:
	.zero		1
	.type		_ZN40_INTERNAL_fd83f34b_4_k_cu_946bf46a_279024cuda3std3__442_GLOBAL__N__fd83f34b_4_k_cu_946bf46a_279026ignoreE,@object
	.size		_ZN40_INTERNAL_fd83f34b_4_k_cu_946bf46a_279024cuda3std3__442_GLOBAL__N__fd83f34b_4_k_cu_946bf46a_279026ignoreE,(_ZN40_INTERNAL_fd83f34b_4_k_cu_946bf46a_279024cute7productE - _ZN40_INTERNAL_fd83f34b_4_k_cu_946bf46a_279024cuda3std3__442_GLOBAL__N__fd83f34b_4_k_cu_946bf46a_279026ignoreE)
_ZN40_INTERNAL_fd83f34b_4_k_cu_946bf46a_279024cuda3std3__442_GLOBAL__N__fd83f34b_4_k_cu_946bf46a_279026ignoreE:
	.zero		1
	.type		_ZN40_INTERNAL_fd83f34b_4_k_cu_946bf46a_279024cute7productE,@object
	.size		_ZN40_INTERNAL_fd83f34b_4_k_cu_946bf46a_279024cute7productE,(_ZN40_INTERNAL_fd83f34b_4_k_cu_946bf46a_279024cuda3std3__45__cpo3endE - _ZN40_INTERNAL_fd83f34b_4_k_cu_946bf46a_279024cute7productE)
_ZN40_INTERNAL_fd83f34b_4_k_cu_946bf46a_279024cute7productE:
	.zero		1
	.type		_ZN40_INTERNAL_fd83f34b_4_k_cu_946bf46a_279024cuda3std3__45__cpo3endE,@object
	.size		_ZN40_INTERNAL_fd83f34b_4_k_cu_946bf46a_279024cuda3std3__45__cpo3endE,(_ZN40_INTERNAL_fd83f34b_4_k_cu_946bf46a_279024cuda3std3__419piecewise_constructE - _ZN40_INTERNAL_fd83f34b_4_k_cu_946bf46a_279024cuda3std3__45__cpo3endE)
_ZN40_INTERNAL_fd83f34b_4_k_cu_946bf46a_279024cuda3std3__45__cpo3endE:
	.zero		1
	.type		_ZN40_INTERNAL_fd83f34b_4_k_cu_946bf46a_279024cuda3std3__419piecewise_constructE,@object
	.size		_ZN40_INTERNAL_fd83f34b_4_k_cu_946bf46a_279024cuda3std3__419piecewise_constructE,(_ZN40_INTERNAL_fd83f34b_4_k_cu_946bf46a_279024cuda3std3__45__cpo4cendE - _ZN40_INTERNAL_fd83f34b_4_k_cu_946bf46a_279024cuda3std3__419piecewise_constructE)
_ZN40_INTERNAL_fd83f34b_4_k_cu_946bf46a_279024cuda3std3__419piecewise_constructE:
	.zero		1
	.type		_ZN40_INTERNAL_fd83f34b_4_k_cu_946bf46a_279024cuda3std3__45__cpo4cendE,@object
	.size		_ZN40_INTERNAL_fd83f34b_4_k_cu_946bf46a_279024cuda3std3__45__cpo4cendE,(_ZN40_INTERNAL_fd83f34b_4_k_cu_946bf46a_279024cuda3std6ranges3__45__cpo4swapE - _ZN40_INTERNAL_fd83f34b_4_k_cu_946bf46a_279024cuda3std3__45__cpo4cendE)
_ZN40_INTERNAL_fd83f34b_4_k_cu_946bf46a_279024cuda3std3__45__cpo4cendE:
	.zero		1
	.type		_ZN40_INTERNAL_fd83f34b_4_k_cu_946bf46a_279024cuda3std6ranges3__45__cpo4swapE,@object
	.size		_ZN40_INTERNAL_fd83f34b_4_k_cu_946bf46a_279024cuda3std6ranges3__45__cpo4swapE,(.L_10 - _ZN40_INTERNAL_fd83f34b_4_k_cu_946bf46a_279024cuda3std6ranges3__45__cpo4swapE)
_ZN40_INTERNAL_fd83f34b_4_k_cu_946bf46a_279024cuda3std6ranges3__45__cpo4swapE:
	.zero		1
.L_10:


//--------------------- .nv.constant0._ZN7cutlass13device_kernelINS_4gemm6kernel13GemmUniversalIN4cute5tupleIJiiiiEEENS1_10collective13CollectiveMmaINS1_35MainloopSm100TmaUmmaWarpSpecializedILi3ELi2ELi4ENS5_IJNS4_1CILi2EEENSA_ILi1EEESC_EEEEENS5_IJNSA_ILi128EEESF_NSA_ILi64EEEEEENS_6half_tENS5_IJSC_llEEESI_SJ_NS4_8TiledMMAINS4_8MMA_AtomIJNS4_26SM100_MMA_F16BF16_2x1SM_SSISI_SI_fLi128ELi128ELNS4_4UMMA5MajorE1ELSO_1ELNSN_7ScaleInE0ELSP_0EEEEEENS4_6LayoutINS5_IJSC_SC_SC_EEENS5_IJNSA_ILi0EEESU_SU_EEEEENS5_IJNS4_10UnderscoreESX_SX_EEEEENS4_18SM100_TMA_2SM_LOADENS4_14ComposedLayoutINS4_7SwizzleILi3ELi4ELi3EEENS4_18smem_ptr_flag_bitsILi16EEENSS_INS5_IJSG_NSA_ILi8EEEEEENS5_IJSC_SG_EEEEEEEvNS4_8identityES10_S1A_vS1B_EENS_8epilogue10collective18CollectiveEpilogueINS1D_23Sm100TmaWarpSpecializedILi4ELi2ELi16ELb1ELb0EEEJNS5_IJSG_SF_SG_EEENS5_IJNSS_ISG_SC_EENSS_INS5_IJNSA_ILi16EEESB_EEES18_EEEEESI_NS5_IJlSC_lEEESI_S1O_NS1D_6fusion15FusionCallbacksIS1H_NS1P_17LinearCombinationISI_fSI_fLNS_15FloatRoundStyleE2EEES1I_S1N_JEEENS4_5SM1004TMEM4LOAD26SM100_TMEM_LOAD_32dp32b16xENS4_13SM90_TMA_LOADENS11_INS12_ILi1ELi4ELi3EEES15_NSS_INS5_IJS16_S1K_EEENS5_IJS1K_SC_EEEEEEENS4_39AutoVectorizingCopyWithAssumedAlignmentILi128EEENS4_14SM90_TMA_STOREES24_S26_S26_EEEvvEEEEvNT_6ParamsE --------------------------
	.section	.nv.constant0._ZN7cutlass13device_kernelINS_4gemm6kernel13GemmUniversalIN4cute5tupleIJiiiiEEENS1_10collective13CollectiveMmaINS1_35MainloopSm100TmaUmmaWarpSpecializedILi3ELi2ELi4ENS5_IJNS4_1CILi2EEENSA_ILi1EEESC_EEEEENS5_IJNSA_ILi128EEESF_NSA_ILi64EEEEEENS_6half_tENS5_IJSC_llEEESI_SJ_NS4_8TiledMMAINS4_8MMA_AtomIJNS4_26SM100_MMA_F16BF16_2x1SM_SSISI_SI_fLi128ELi128ELNS4_4UMMA5MajorE1ELSO_1ELNSN_7ScaleInE0ELSP_0EEEEEENS4_6LayoutINS5_IJSC_SC_SC_EEENS5_IJNSA_ILi0EEESU_SU_EEEEENS5_IJNS4_10UnderscoreESX_SX_EEEEENS4_18SM100_TMA_2SM_LOADENS4_14ComposedLayoutINS4_7SwizzleILi3ELi4ELi3EEENS4_18smem_ptr_flag_bitsILi16EEENSS_INS5_IJSG_NSA_ILi8EEEEEENS5_IJSC_SG_EEEEEEEvNS4_8identityES10_S1A_vS1B_EENS_8epilogue10collective18CollectiveEpilogueINS1D_23Sm100TmaWarpSpecializedILi4ELi2ELi16ELb1ELb0EEEJNS5_IJSG_SF_SG_EEENS5_IJNSS_ISG_SC_EENSS_INS5_IJNSA_ILi16EEESB_EEES18_EEEEESI_NS5_IJlSC_lEEESI_S1O_NS1D_6fusion15FusionCallbacksIS1H_NS1P_17LinearCombinationISI_fSI_fLNS_15FloatRoundStyleE2EEES1I_S1N_JEEENS4_5SM1004TMEM4LOAD26SM100_TMEM_LOAD_32dp32b16xENS4_13SM90_TMA_LOADENS11_INS12_ILi1ELi4ELi3EEES15_NSS_INS5_IJS16_S1K_EEENS5_IJS1K_SC_EEEEEEENS4_39AutoVectorizingCopyWithAssumedAlignmentILi128EEENS4_14SM90_TMA_STOREES24_S26_S26_EEEvvEEEEvNT_6ParamsE,"a",@progbits
	.sectionflags	@""
	.align	4
.nv.constant0._ZN7cutlass13device_kernelINS_4gemm6kernel13GemmUniversalIN4cute5tupleIJiiiiEEENS1_10collective13CollectiveMmaINS1_35MainloopSm100TmaUmmaWarpSpecializedILi3ELi2ELi4ENS5_IJNS4_1CILi2EEENSA_ILi1EEESC_EEEEENS5_IJNSA_ILi128EEESF_NSA_ILi64EEEEEENS_6half_tENS5_IJSC_llEEESI_SJ_NS4_8TiledMMAINS4_8MMA_AtomIJNS4_26SM100_MMA_F16BF16_2x1SM_SSISI_SI_fLi128ELi128ELNS4_4UMMA5MajorE1ELSO_1ELNSN_7ScaleInE0ELSP_0EEEEEENS4_6LayoutINS5_IJSC_SC_SC_EEENS5_IJNSA_ILi0EEESU_SU_EEEEENS5_IJNS4_10UnderscoreESX_SX_EEEEENS4_18SM100_TMA_2SM_LOADENS4_14ComposedLayoutINS4_7SwizzleILi3ELi4ELi3EEENS4_18smem_ptr_flag_bitsILi16EEENSS_INS5_IJSG_NSA_ILi8EEEEEENS5_IJSC_SG_EEEEEEEvNS4_8identityES10_S1A_vS1B_EENS_8epilogue10collective18CollectiveEpilogueINS1D_23Sm100TmaWarpSpecializedILi4ELi2ELi16ELb1ELb0EEEJNS5_IJSG_SF_SG_EEENS5_IJNSS_ISG_SC_EENSS_INS5_IJNSA_ILi16EEESB_EEES18_EEEEESI_NS5_IJlSC_lEEESI_S1O_NS1D_6fusion15FusionCallbacksIS1H_NS1P_17LinearCombinationISI_fSI_fLNS_15FloatRoundStyleE2EEES1I_S1N_JEEENS4_5SM1004TMEM4LOAD26SM100_TMEM_LOAD_32dp32b16xENS4_13SM90_TMA_LOADENS11_INS12_ILi1ELi4ELi3EEES15_NSS_INS5_IJS16_S1K_EEENS5_IJS1K_SC_EEEEEEENS4_39AutoVectorizingCopyWithAssumedAlignmentILi128EEENS4_14SM90_TMA_STOREES24_S26_S26_EEEvvEEEEvNT_6ParamsE:
	.zero		2944


//--------------------- SYMBOLS --------------------------

	.type		.nv.reservedSmem.offset0,@object
	.size		.nv.reservedSmem.offset0,0x4
	.type		.nv.reservedSmem.cap,@object
	.size		.nv.reservedSmem.cap,0x4
	.type		__assertfail,@function
